// auto-generated by cutlass_sweep.gemm — config: {"arch": "sm_100", "cluster_m": 2, "cluster_n": 1, "dtype": "tf32", "stages": 3, "tile_k": 64, "tile_m": 64, "tile_n": 64}
#include "cutlass/cutlass.h"
#include "cutlass/gemm/collective/collective_builder.hpp"
#include "cutlass/gemm/device/gemm_universal_adapter.h"
#include "cutlass/gemm/kernel/gemm_universal.hpp"
#include "cutlass/epilogue/collective/collective_builder.hpp"

using ElemA = cutlass::tfloat32_t;
using ElemB = cutlass::tfloat32_t;
using ElemCD = cutlass::tfloat32_t;
using Acc  = float;
using TileShape    = cute::Shape<cute::_64, cute::_64, cute::_64>;
using ClusterShape = cute::Shape<cute::_2, cute::_1, cute::_1>;

using CollectiveEpilogue = typename cutlass::epilogue::collective::CollectiveBuilder<
    cutlass::arch::Sm100, cutlass::arch::OpClassTensorOp,
    TileShape, ClusterShape,
    cutlass::epilogue::collective::EpilogueTileAuto,
    Acc, Acc,
    ElemCD, cutlass::layout::RowMajor, 128 / cutlass::sizeof_bits<ElemCD>::value,
    ElemCD, cutlass::layout::RowMajor, 128 / cutlass::sizeof_bits<ElemCD>::value,
    cutlass::epilogue::collective::EpilogueScheduleAuto
  >::CollectiveOp;

using CollectiveMainloop = typename cutlass::gemm::collective::CollectiveBuilder<
    cutlass::arch::Sm100, cutlass::arch::OpClassTensorOp,
    ElemA, cutlass::layout::RowMajor, 128 / cutlass::sizeof_bits<ElemA>::value,
    ElemB, cutlass::layout::ColumnMajor, 128 / cutlass::sizeof_bits<ElemB>::value,
    Acc,
    TileShape, ClusterShape,
    cutlass::gemm::collective::StageCount<3>,
    cutlass::gemm::collective::KernelScheduleAuto
  >::CollectiveOp;

using GemmKernel = cutlass::gemm::kernel::GemmUniversal<
    cute::Shape<int,int,int,int>,
    CollectiveMainloop,
    CollectiveEpilogue
>;
using Gemm = cutlass::gemm::device::GemmUniversalAdapter<GemmKernel>;

// Force the device kernel symbol into the cubin without needing a host main.
auto* _anchor = &cutlass::device_kernel<GemmKernel>;


// ===== COMPILED SASS (sm_100a) =====

	.target	sm_100a

	.elftype	@"ET_EXEC"


//--------------------- .note.nv.tkinfo           --------------------------
	.section	.note.nv.tkinfo,"",@"SHT_NOTE"
	.sectionflags	@"SHF_NOTE_NV_TKINFO"
	.tkinfo
        /*0018*/ 	.word	0x00000002
        /*0030*/ 	.string	""
        /*0030*/ 	.string	"ptxas"
        /*0030*/ 	.string	"Cuda compilation tools, release 13.0, V13.0.88"
        /*0030*/ 	.string	"Build cuda_13.0.r13.0/compiler.36424714_0"
        /*0030*/ 	.string	"-arch sm_100a -m 64 "



//--------------------- .note.nv.cuinfo           --------------------------
	.section	.note.nv.cuinfo,"",@"SHT_NOTE"
	.sectionflags	@"SHF_NOTE_NV_CUINFO"
        /*0018*/ 	.short	0x0002
        /*001a*/ 	.short	0x0064
        /*001c*/ 	.short	0x0082
	.zero		2


//--------------------- .nv.info                  --------------------------
	.section	.nv.info,"",@"SHT_CUDA_INFO"
	.align	4


	//----- nvinfo : EIATTR_REGCOUNT
	.align		4
        /*0000*/ 	.byte	0x04, 0x2f
        /*0002*/ 	.short	(.L_19 - .L_18)
	.align		4
.L_18:
        /*0004*/ 	.word	index@(_ZN7cutlass13device_kernelINS_4gemm6kernel13GemmUniversalIN4cute5tupleIJiiiiEEENS1_10collective13CollectiveMmaINS1_35MainloopSm100TmaUmmaWarpSpecializedILi3ELi2ELi4ENS5_IJNS4_1CILi2EEENSA_ILi1EEESC_EEEEENS5_IJNSA_ILi64EEESF_SF_EEENS_10tfloat32_tENS5_IJlSC_lEEESH_SI_NS4_8TiledMMAINS4_8MMA_AtomIJNS4_17SM100_MMA_TF32_SSISH_SH_fLi64ELi64ELNS4_4UMMA5MajorE0ELSN_0ELNSM_7ScaleInE0ELSO_0EEEEEENS4_6LayoutINS5_IJSC_SC_SC_EEENS5_IJNSA_ILi0EEEST_ST_EEEEENS5_IJNS4_10UnderscoreESW_SW_EEEEENS4_13SM90_TMA_LOADENS4_14ComposedLayoutINS4_7SwizzleILi3ELi4ELi3EEENS4_18smem_ptr_flag_bitsILi32EEENSR_INS5_IJNSA_ILi8EEENSA_ILi32EEEEEENS5_IJS16_SC_EEEEEEEvNS4_8identityENS4_23SM90_TMA_LOAD_MULTICASTES1A_vS1B_EENS_8epilogue10collective18CollectiveEpilogueINS1E_23Sm100TmaWarpSpecializedILi3ELi2ELi16ELb1ELb0EEEJSG_NS5_IJNSR_ISF_SC_EENSR_IS16_SC_EEEEESH_SI_SH_SI_NS1E_6fusion15FusionCallbacksIS1I_NS1M_17LinearCombinationISH_fSH_fLNS_15FloatRoundStyleE2EEESG_S1L_JEEENS4_5SM1004TMEM4LOAD26SM100_TMEM_LOAD_16dp128b8xESZ_S1A_NS4_17SM75_U32x4_LDSM_NENS4_14SM90_TMA_STOREES1A_NS4_17SM90_U32x4_STSM_NENS4_39AutoVectorizingCopyWithAssumedAlignmentILi128EEEEEEvvEEEEvNT_6ParamsE)
        /*0008*/ 	.word	0x00000050


	//----- nvinfo : EIATTR_FRAME_SIZE
	.align		4
.L_19:
        /*000c*/ 	.byte	0x04, 0x11
        /*000e*/ 	.short	(.L_21 - .L_20)
	.align		4
.L_20:
        /*0010*/ 	.word	index@($__internal_2_$__cuda_sm10x_tcgen05_guardrail_trap_unallocated_columns_being_dealloced)
        /*0014*/ 	.word	0x00000000


	//----- nvinfo : EIATTR_FRAME_SIZE
	.align		4
.L_21:
        /*0018*/ 	.byte	0x04, 0x11
        /*001a*/ 	.short	(.L_23 - .L_22)
	.align		4
.L_22:
        /*001c*/ 	.word	index@($__internal_1_$__cuda_sm10x_tcgen05_guardrail_trap_phase_invalid_during_alloc)
        /*0020*/ 	.word	0x00000000


	//----- nvinfo : EIATTR_FRAME_SIZE
	.align		4
.L_23:
        /*0024*/ 	.byte	0x04, 0x11
        /*0026*/ 	.short	(.L_25 - .L_24)
	.align		4
.L_24:
        /*0028*/ 	.word	index@($__internal_0_$__cuda_sm10x_tcgen05_guardrail_trap_col_being_dealloced_not_returned_by_alloc)
        /*002c*/ 	.word	0x00000000


	//----- nvinfo : EIATTR_FRAME_SIZE
	.align		4
.L_25:
        /*0030*/ 	.byte	0x04, 0x11
        /*0032*/ 	.short	(.L_27 - .L_26)
	.align		4
.L_26:
        /*0034*/ 	.word	index@(_ZN7cutlass13device_kernelINS_4gemm6kernel13GemmUniversalIN4cute5tupleIJiiiiEEENS1_10collective13CollectiveMmaINS1_35MainloopSm100TmaUmmaWarpSpecializedILi3ELi2ELi4ENS5_IJNS4_1CILi2EEENSA_ILi1EEESC_EEEEENS5_IJNSA_ILi64EEESF_SF_EEENS_10tfloat32_tENS5_IJlSC_lEEESH_SI_NS4_8TiledMMAINS4_8MMA_AtomIJNS4_17SM100_MMA_TF32_SSISH_SH_fLi64ELi64ELNS4_4UMMA5MajorE0ELSN_0ELNSM_7ScaleInE0ELSO_0EEEEEENS4_6LayoutINS5_IJSC_SC_SC_EEENS5_IJNSA_ILi0EEEST_ST_EEEEENS5_IJNS4_10UnderscoreESW_SW_EEEEENS4_13SM90_TMA_LOADENS4_14ComposedLayoutINS4_7SwizzleILi3ELi4ELi3EEENS4_18smem_ptr_flag_bitsILi32EEENSR_INS5_IJNSA_ILi8EEENSA_ILi32EEEEEENS5_IJS16_SC_EEEEEEEvNS4_8identityENS4_23SM90_TMA_LOAD_MULTICASTES1A_vS1B_EENS_8epilogue10collective18CollectiveEpilogueINS1E_23Sm100TmaWarpSpecializedILi3ELi2ELi16ELb1ELb0EEEJSG_NS5_IJNSR_ISF_SC_EENSR_IS16_SC_EEEEESH_SI_SH_SI_NS1E_6fusion15FusionCallbacksIS1I_NS1M_17LinearCombinationISH_fSH_fLNS_15FloatRoundStyleE2EEESG_S1L_JEEENS4_5SM1004TMEM4LOAD26SM100_TMEM_LOAD_16dp128b8xESZ_S1A_NS4_17SM75_U32x4_LDSM_NENS4_14SM90_TMA_STOREES1A_NS4_17SM90_U32x4_STSM_NENS4_39AutoVectorizingCopyWithAssumedAlignmentILi128EEEEEEvvEEEEvNT_6ParamsE)
        /*0038*/ 	.word	0x00000000


	//----- nvinfo : EIATTR_MIN_STACK_SIZE
	.align		4
.L_27:
        /*003c*/ 	.byte	0x04, 0x12
        /*003e*/ 	.short	(.L_29 - .L_28)
	.align		4
.L_28:
        /*0040*/ 	.word	index@(_ZN7cutlass13device_kernelINS_4gemm6kernel13GemmUniversalIN4cute5tupleIJiiiiEEENS1_10collective13CollectiveMmaINS1_35MainloopSm100TmaUmmaWarpSpecializedILi3ELi2ELi4ENS5_IJNS4_1CILi2EEENSA_ILi1EEESC_EEEEENS5_IJNSA_ILi64EEESF_SF_EEENS_10tfloat32_tENS5_IJlSC_lEEESH_SI_NS4_8TiledMMAINS4_8MMA_AtomIJNS4_17SM100_MMA_TF32_SSISH_SH_fLi64ELi64ELNS4_4UMMA5MajorE0ELSN_0ELNSM_7ScaleInE0ELSO_0EEEEEENS4_6LayoutINS5_IJSC_SC_SC_EEENS5_IJNSA_ILi0EEEST_ST_EEEEENS5_IJNS4_10UnderscoreESW_SW_EEEEENS4_13SM90_TMA_LOADENS4_14ComposedLayoutINS4_7SwizzleILi3ELi4ELi3EEENS4_18smem_ptr_flag_bitsILi32EEENSR_INS5_IJNSA_ILi8EEENSA_ILi32EEEEEENS5_IJS16_SC_EEEEEEEvNS4_8identityENS4_23SM90_TMA_LOAD_MULTICASTES1A_vS1B_EENS_8epilogue10collective18CollectiveEpilogueINS1E_23Sm100TmaWarpSpecializedILi3ELi2ELi16ELb1ELb0EEEJSG_NS5_IJNSR_ISF_SC_EENSR_IS16_SC_EEEEESH_SI_SH_SI_NS1E_6fusion15FusionCallbacksIS1I_NS1M_17LinearCombinationISH_fSH_fLNS_15FloatRoundStyleE2EEESG_S1L_JEEENS4_5SM1004TMEM4LOAD26SM100_TMEM_LOAD_16dp128b8xESZ_S1A_NS4_17SM75_U32x4_LDSM_NENS4_14SM90_TMA_STOREES1A_NS4_17SM90_U32x4_STSM_NENS4_39AutoVectorizingCopyWithAssumedAlignmentILi128EEEEEEvvEEEEvNT_6ParamsE)
        /*0044*/ 	.word	0x00000000
.L_29:


//--------------------- .nv.compat                --------------------------
	.section	.nv.compat,"",@"SHT_CUDA_COMPAT_INFO"
	.align	4
        /*0000*/ 	.byte	0x02, 0x09, 0x01, 0x00, 0x02, 0x02, 0x02, 0x00, 0x02, 0x05, 0x05, 0x00, 0x03, 0x07, 0x01, 0x01
        /*0010*/ 	.byte	0x02, 0x03, 0x01, 0x00, 0x02, 0x06, 0x01, 0x00, 0x04, 0x0b, 0x08, 0x00, 0x09, 0x00, 0x00, 0x00
        /*0020*/ 	.byte	0x00, 0x00, 0x00, 0x00


//--------------------- .nv.info._ZN7cutlass13device_kernelINS_4gemm6kernel13GemmUniversalIN4cute5tupleIJiiiiEEENS1_10collective13CollectiveMmaINS1_35MainloopSm100TmaUmmaWarpSpecializedILi3ELi2ELi4ENS5_IJNS4_1CILi2EEENSA_ILi1EEESC_EEEEENS5_IJNSA_ILi64EEESF_SF_EEENS_10tfloat32_tENS5_IJlSC_lEEESH_SI_NS4_8TiledMMAINS4_8MMA_AtomIJNS4_17SM100_MMA_TF32_SSISH_SH_fLi64ELi64ELNS4_4UMMA5MajorE0ELSN_0ELNSM_7ScaleInE0ELSO_0EEEEEENS4_6LayoutINS5_IJSC_SC_SC_EEENS5_IJNSA_ILi0EEEST_ST_EEEEENS5_IJNS4_10UnderscoreESW_SW_EEEEENS4_13SM90_TMA_LOADENS4_14ComposedLayoutINS4_7SwizzleILi3ELi4ELi3EEENS4_18smem_ptr_flag_bitsILi32EEENSR_INS5_IJNSA_ILi8EEENSA_ILi32EEEEEENS5_IJS16_SC_EEEEEEEvNS4_8identityENS4_23SM90_TMA_LOAD_MULTICASTES1A_vS1B_EENS_8epilogue10collective18CollectiveEpilogueINS1E_23Sm100TmaWarpSpecializedILi3ELi2ELi16ELb1ELb0EEEJSG_NS5_IJNSR_ISF_SC_EENSR_IS16_SC_EEEEESH_SI_SH_SI_NS1E_6fusion15FusionCallbacksIS1I_NS1M_17LinearCombinationISH_fSH_fLNS_15FloatRoundStyleE2EEESG_S1L_JEEENS4_5SM1004TMEM4LOAD26SM100_TMEM_LOAD_16dp128b8xESZ_S1A_NS4_17SM75_U32x4_LDSM_NENS4_14SM90_TMA_STOREES1A_NS4_17SM90_U32x4_STSM_NENS4_39AutoVectorizingCopyWithAssumedAlignmentILi128EEEEEEvvEEEEvNT_6ParamsE --------------------------
	.section	.nv.info._ZN7cutlass13device_kernelINS_4gemm6kernel13GemmUniversalIN4cute5tupleIJiiiiEEENS1_10collective13CollectiveMmaINS1_35MainloopSm100TmaUmmaWarpSpecializedILi3ELi2ELi4ENS5_IJNS4_1CILi2EEENSA_ILi1EEESC_EEEEENS5_IJNSA_ILi64EEESF_SF_EEENS_10tfloat32_tENS5_IJlSC_lEEESH_SI_NS4_8TiledMMAINS4_8MMA_AtomIJNS4_17SM100_MMA_TF32_SSISH_SH_fLi64ELi64ELNS4_4UMMA5MajorE0ELSN_0ELNSM_7ScaleInE0ELSO_0EEEEEENS4_6LayoutINS5_IJSC_SC_SC_EEENS5_IJNSA_ILi0EEEST_ST_EEEEENS5_IJNS4_10UnderscoreESW_SW_EEEEENS4_13SM90_TMA_LOADENS4_14ComposedLayoutINS4_7SwizzleILi3ELi4ELi3EEENS4_18smem_ptr_flag_bitsILi32EEENSR_INS5_IJNSA_ILi8EEENSA_ILi32EEEEEENS5_IJS16_SC_EEEEEEEvNS4_8identityENS4_23SM90_TMA_LOAD_MULTICASTES1A_vS1B_EENS_8epilogue10collective18CollectiveEpilogueINS1E_23Sm100TmaWarpSpecializedILi3ELi2ELi16ELb1ELb0EEEJSG_NS5_IJNSR_ISF_SC_EENSR_IS16_SC_EEEEESH_SI_SH_SI_NS1E_6fusion15FusionCallbacksIS1I_NS1M_17LinearCombinationISH_fSH_fLNS_15FloatRoundStyleE2EEESG_S1L_JEEENS4_5SM1004TMEM4LOAD26SM100_TMEM_LOAD_16dp128b8xESZ_S1A_NS4_17SM75_U32x4_LDSM_NENS4_14SM90_TMA_STOREES1A_NS4_17SM90_U32x4_STSM_NENS4_39AutoVectorizingCopyWithAssumedAlignmentILi128EEEEEEvvEEEEvNT_6ParamsE,"",@"SHT_CUDA_INFO"
	.sectionflags	@""
	.align	4


	//----- nvinfo : EIATTR_CUDA_API_VERSION
	.align		4
        /*0000*/ 	.byte	0x04, 0x37
        /*0002*/ 	.short	(.L_31 - .L_30)
.L_30:
        /*0004*/ 	.word	0x00000082


	//----- nvinfo : EIATTR_KPARAM_INFO
	.align		4
.L_31:
        /*0008*/ 	.byte	0x04, 0x17
        /*000a*/ 	.short	(.L_33 - .L_32)
.L_32:
        /*000c*/ 	.word	0x00000000
        /*0010*/ 	.short	0x0000
        /*0012*/ 	.short	0x0000
        /*0014*/ 	.byte	0x00, 0xf0, 0x01, 0x20


	//----- nvinfo : EIATTR_AT_ENTRY_FRAGMENTS
	.align		4
.L_33:
        /*0018*/ 	.byte	0x04, 0x4f
        /*001a*/ 	.short	(.L_35 - .L_34)


	//   ....[0]....
.L_34:
        /*001c*/ 	.word	0x00000006


	//----- nvinfo : EIATTR_RESERVED_SMEM_USED
	.align		4
.L_35:
        /*0020*/ 	.byte	0x01, 0x41
	.zero		2


	//----- nvinfo : EIATTR_SPARSE_MMA_MASK
	.align		4
        /*0024*/ 	.byte	0x03, 0x50
        /*0026*/ 	.short	0x0000


	//----- nvinfo : EIATTR_TCGEN05_1CTA_USED
	.align		4
        /*0028*/ 	.byte	0x01, 0x51
	.zero		2


	//----- nvinfo : EIATTR_MAXREG_COUNT
	.align		4
        /*002c*/ 	.byte	0x03, 0x1b
        /*002e*/ 	.short	0x00ff


	//----- nvinfo : EIATTR_NUM_BARRIERS
	.align		4
        /*0030*/ 	.byte	0x02, 0x4c
        /*0032*/ 	.byte	0x07
	.zero		1


	//----- nvinfo : EIATTR_EXTERNS
	.align		4
        /*0034*/ 	.byte	0x04, 0x0f
        /*0036*/ 	.short	(.L_37 - .L_36)


	//   ....[0]....
	.align		4
.L_36:
        /*0038*/ 	.word	index@(__assertfail)


	//----- nvinfo : EIATTR_MERCURY_ISA_VERSION
	.align		4
.L_37:
        /*003c*/ 	.byte	0x03, 0x5f
        /*003e*/ 	.short	0x0101


	//----- nvinfo : EIATTR_INT_WARP_WIDE_INSTR_OFFSETS
	.align		4
        /*0040*/ 	.byte	0x04, 0x31
        /*0042*/ 	.short	(.L_39 - .L_38)


	//   ....[0]....
.L_38:
        /*0044*/ 	.word	0x00003f30


	//   ....[1]....
        /*0048*/ 	.word	0x00003f60


	//   ....[2]....
        /*004c*/ 	.word	0x00003f80


	//   ....[3]....
        /*0050*/ 	.word	0x00004b00


	//   ....[4]....
        /*0054*/ 	.word	0x00004c20


	//   ....[5]....
        /*0058*/ 	.word	0x00004d70


	//   ....[6]....
        /*005c*/ 	.word	0x00004e90


	//----- nvinfo : EIATTR_COOP_GROUP_MASK_REGIDS
	.align		4
.L_39:
        /*0060*/ 	.byte	0x04, 0x29
        /*0062*/ 	.short	(.L_41 - .L_40)


	//   ....[0]....
.L_40:
        /*0064*/ 	.word	0xffffffff


	//   ....[1]....
        /*0068*/ 	.word	0xffffffff


	//   ....[2]....
        /*006c*/ 	.word	0xffffffff


	//   ....[3]....
        /*0070*/ 	.word	0xffffffff


	//   ....[4]....
        /*0074*/ 	.word	0xffffffff


	//   ....[5]....
        /*0078*/ 	.word	0xffffffff


	//   ....[6]....
        /*007c*/ 	.word	0xffffffff


	//   ....[7]....
        /*0080*/ 	.word	0xffffffff


	//   ....[8]....
        /*0084*/ 	.word	0xffffffff


	//   ....[9]....
        /*0088*/ 	.word	0xffffffff


	//   ....[10]....
        /*008c*/ 	.word	0xffffffff


	//   ....[11]....
        /*0090*/ 	.word	0xffffffff


	//   ....[12]....
        /*0094*/ 	.word	0xffffffff


	//   ....[13]....
        /*0098*/ 	.word	0xffffffff


	//----- nvinfo : EIATTR_COOP_GROUP_INSTR_OFFSETS
	.align		4
.L_41:
        /*009c*/ 	.byte	0x04, 0x28
        /*009e*/ 	.short	(.L_43 - .L_42)


	//   ....[0]....
.L_42:
        /*00a0*/ 	.word	0x00000080


	//   ....[1]....
        /*00a4*/ 	.word	0x000004f0


	//   ....[2]....
        /*00a8*/ 	.word	0x00000670


	//   ....[3]....
        /*00ac*/ 	.word	0x000007f0


	//   ....[4]....
        /*00b0*/ 	.word	0x000008f0


	//   ....[5]....
        /*00b4*/ 	.word	0x00000a60


	//   ....[6]....
        /*00b8*/ 	.word	0x00000c00


	//   ....[7]....
        /*00bc*/ 	.word	0x00000db0


	//   ....[8]....
        /*00c0*/ 	.word	0x00002130


	//   ....[9]....
        /*00c4*/ 	.word	0x00002f60


	//   ....[10]....
        /*00c8*/ 	.word	0x00003170


	//   ....[11]....
        /*00cc*/ 	.word	0x000031a0


	//   ....[12]....
        /*00d0*/ 	.word	0x00003e10


	//   ....[13]....
        /*00d4*/ 	.word	0x00004040


	//----- nvinfo : EIATTR_VRC_CTA_INIT_COUNT
	.align		4
.L_43:
        /*00d8*/ 	.byte	0x02, 0x4a
        /*00da*/ 	.byte	0x80
	.zero		1


	//----- nvinfo : EIATTR_SYSCALL_OFFSETS
	.align		4
        /*00dc*/ 	.byte	0x04, 0x46
        /*00de*/ 	.short	(.L_45 - .L_44)


	//   ....[0]....
.L_44:
        /*00e0*/ 	.word	0x00005bc0


	//   ....[1]....
        /*00e4*/ 	.word	0x00005cb0


	//   ....[2]....
        /*00e8*/ 	.word	0x000065d0


	//   ....[3]....
        /*00ec*/ 	.word	0x00007030


	//----- nvinfo : EIATTR_MBARRIER_INSTR_OFFSETS
	.align		4
.L_45:
        /*00f0*/ 	.byte	0x04, 0x39
        /*00f2*/ 	.short	(.L_47 - .L_46)


	//   ....[0]....
.L_46:
        /*00f4*/ 	.word	0x00000600
        /*00f8*/ 	.word	0x000000ff
        /*00fc*/ 	.word	0x00000000
        /*0100*/ 	.short	0x0100
        /*0102*/ 	.byte	0x04
	.zero		1


	//   ....[1]....
        /*0104*/ 	.word	0x00000610
        /*0108*/ 	.word	0x000000ff
        /*010c*/ 	.word	0x00000018
        /*0110*/ 	.short	0x0100
        /*0112*/ 	.byte	0x04
	.zero		1


	//   ....[2]....
        /*0114*/ 	.word	0x00000620
        /*0118*/ 	.word	0x000000ff
        /*011c*/ 	.word	0x00000008
        /*0120*/ 	.short	0x0100
        /*0122*/ 	.byte	0x04
	.zero		1


	//   ....[3]....
        /*0124*/ 	.word	0x00000630
        /*0128*/ 	.word	0x000000ff
        /*012c*/ 	.word	0x00000020
        /*0130*/ 	.short	0x0100
        /*0132*/ 	.byte	0x04
	.zero		1


	//   ....[4]....
        /*0134*/ 	.word	0x00000640
        /*0138*/ 	.word	0x000000ff
        /*013c*/ 	.word	0x00000010
        /*0140*/ 	.short	0x0100
        /*0142*/ 	.byte	0x04
	.zero		1


	//   ....[5]....
        /*0144*/ 	.word	0x00000650
        /*0148*/ 	.word	0x000000ff
        /*014c*/ 	.word	0x00000028
        /*0150*/ 	.short	0x0100
        /*0152*/ 	.byte	0x04
	.zero		1


	//   ....[6]....
        /*0154*/ 	.word	0x00000780
        /*0158*/ 	.word	0x000000ff
        /*015c*/ 	.word	0x00000030
        /*0160*/ 	.short	0x0100
        /*0162*/ 	.byte	0x04
	.zero		1


	//   ....[7]....
        /*0164*/ 	.word	0x00000790
        /*0168*/ 	.word	0x000000ff
        /*016c*/ 	.word	0x00000048
        /*0170*/ 	.short	0x0100
        /*0172*/ 	.byte	0x04
	.zero		1


	//   ....[8]....
        /*0174*/ 	.word	0x000007a0
        /*0178*/ 	.word	0x000000ff
        /*017c*/ 	.word	0x00000038
        /*0180*/ 	.short	0x0100
        /*0182*/ 	.byte	0x04
	.zero		1


	//   ....[9]....
        /*0184*/ 	.word	0x000007b0
        /*0188*/ 	.word	0x000000ff
        /*018c*/ 	.word	0x00000050
        /*0190*/ 	.short	0x0100
        /*0192*/ 	.byte	0x04
	.zero		1


	//   ....[10]....
        /*0194*/ 	.word	0x000007c0
        /*0198*/ 	.word	0x000000ff
        /*019c*/ 	.word	0x00000040
        /*01a0*/ 	.short	0x0100
        /*01a2*/ 	.byte	0x04
	.zero		1


	//   ....[11]....
        /*01a4*/ 	.word	0x000007d0
        /*01a8*/ 	.word	0x000000ff
        /*01ac*/ 	.word	0x00000058
        /*01b0*/ 	.short	0x0100
        /*01b2*/ 	.byte	0x04
	.zero		1


	//   ....[12]....
        /*01b4*/ 	.word	0x000008c0
        /*01b8*/ 	.word	0x000000ff
        /*01bc*/ 	.word	0x00000060
        /*01c0*/ 	.short	0x0100
        /*01c2*/ 	.byte	0x06
	.zero		1


	//   ....[13]....
        /*01c4*/ 	.word	0x000008d0
        /*01c8*/ 	.word	0x000000ff
        /*01cc*/ 	.word	0x00000068
        /*01d0*/ 	.short	0x0100
        /*01d2*/ 	.byte	0x06
	.zero		1


	//   ....[14]....
        /*01d4*/ 	.word	0x00000a10
        /*01d8*/ 	.word	0x000000ff
        /*01dc*/ 	.word	0x00000070
        /*01e0*/ 	.short	0x0100
        /*01e2*/ 	.byte	0x06
	.zero		1


	//   ....[15]....
        /*01e4*/ 	.word	0x00000a20
        /*01e8*/ 	.word	0x000000ff
        /*01ec*/ 	.word	0x00000080
        /*01f0*/ 	.short	0x0100
        /*01f2*/ 	.byte	0x06
	.zero		1


	//   ....[16]....
        /*01f4*/ 	.word	0x00000a30
        /*01f8*/ 	.word	0x000000ff
        /*01fc*/ 	.word	0x00000078
        /*0200*/ 	.short	0x0100
        /*0202*/ 	.byte	0x06
	.zero		1


	//   ....[17]....
        /*0204*/ 	.word	0x00000a40
        /*0208*/ 	.word	0x000000ff
        /*020c*/ 	.word	0x00000088
        /*0210*/ 	.short	0x0100
        /*0212*/ 	.byte	0x06
	.zero		1


	//   ....[18]....
        /*0214*/ 	.word	0x00000b70
        /*0218*/ 	.word	0x000000ff
        /*021c*/ 	.word	0x00000090
        /*0220*/ 	.short	0x0100
        /*0222*/ 	.byte	0x04
	.zero		1


	//   ....[19]....
        /*0224*/ 	.word	0x00000b80
        /*0228*/ 	.word	0x000000ff
        /*022c*/ 	.word	0x000000b0
        /*0230*/ 	.short	0x0100
        /*0232*/ 	.byte	0x04
	.zero		1


	//   ....[20]....
        /*0234*/ 	.word	0x00000b90
        /*0238*/ 	.word	0x000000ff
        /*023c*/ 	.word	0x00000098
        /*0240*/ 	.short	0x0100
        /*0242*/ 	.byte	0x04
	.zero		1


	//   ....[21]....
        /*0244*/ 	.word	0x00000ba0
        /*0248*/ 	.word	0x000000ff
        /*024c*/ 	.word	0x000000b8
        /*0250*/ 	.short	0x0100
        /*0252*/ 	.byte	0x04
	.zero		1


	//   ....[22]....
        /*0254*/ 	.word	0x00000bb0
        /*0258*/ 	.word	0x000000ff
        /*025c*/ 	.word	0x000000a0
        /*0260*/ 	.short	0x0100
        /*0262*/ 	.byte	0x04
	.zero		1


	//   ....[23]....
        /*0264*/ 	.word	0x00000bc0
        /*0268*/ 	.word	0x000000ff
        /*026c*/ 	.word	0x000000c0
        /*0270*/ 	.short	0x0100
        /*0272*/ 	.byte	0x04
	.zero		1


	//   ....[24]....
        /*0274*/ 	.word	0x00000bd0
        /*0278*/ 	.word	0x000000ff
        /*027c*/ 	.word	0x000000a8
        /*0280*/ 	.short	0x0100
        /*0282*/ 	.byte	0x04
	.zero		1


	//   ....[25]....
        /*0284*/ 	.word	0x00000be0
        /*0288*/ 	.word	0x000000ff
        /*028c*/ 	.word	0x000000c8
        /*0290*/ 	.short	0x0100
        /*0292*/ 	.byte	0x04
	.zero		1


	//   ....[26]....
        /*0294*/ 	.word	0x00000cd0
        /*0298*/ 	.word	0x000000ff
        /*029c*/ 	.word	0x000000d0
        /*02a0*/ 	.short	0x0100
        /*02a2*/ 	.byte	0x04
	.zero		1


	//   ....[27]....
        /*02a4*/ 	.word	0x00000ce0
        /*02a8*/ 	.word	0x000000ff
        /*02ac*/ 	.word	0x000000e0
        /*02b0*/ 	.short	0x0100
        /*02b2*/ 	.byte	0x04
	.zero		1


	//   ....[28]....
        /*02b4*/ 	.word	0x00000cf0
        /*02b8*/ 	.word	0x000000ff
        /*02bc*/ 	.word	0x000000d8
        /*02c0*/ 	.short	0x0100
        /*02c2*/ 	.byte	0x04
	.zero		1


	//   ....[29]....
        /*02c4*/ 	.word	0x00000d00
        /*02c8*/ 	.word	0x000000ff
        /*02cc*/ 	.word	0x000000e8
        /*02d0*/ 	.short	0x0100
        /*02d2*/ 	.byte	0x04
	.zero		1


	//   ....[30]....
        /*02d4*/ 	.word	0x00001830
        /*02d8*/ 	.word	0x00000000
        /*02dc*/ 	.word	0x000000e0
        /*02e0*/ 	.short	0x010a
        /*02e2*/ 	.byte	0xff
	.zero		1


	//   ....[31]....
        /*02e4*/ 	.word	0x00001860
        /*02e8*/ 	.word	0x00000000
        /*02ec*/ 	.word	0x000000d0
        /*02f0*/ 	.short	0x0101
        /*02f2*/ 	.byte	0xff
	.zero		1


	//   ....[32]....
        /*02f4*/ 	.word	0x00001930
        /*02f8*/ 	.word	0x000000ff
        /*02fc*/ 	.word	0x00000018
        /*0300*/ 	.short	0x010a
        /*0302*/ 	.byte	0x04
	.zero		1


	//   ....[33]....
        /*0304*/ 	.word	0x000019b0
        /*0308*/ 	.word	0x000000ff
        /*030c*/ 	.word	0x00000018
        /*0310*/ 	.short	0x010a
        /*0312*/ 	.byte	0x21
	.zero		1


	//   ....[34]....
        /*0314*/ 	.word	0x00001b40
        /*0318*/ 	.word	0x000000ff
        /*031c*/ 	.word	0x00000018
        /*0320*/ 	.short	0x010a
        /*0322*/ 	.byte	0x05
	.zero		1


	//   ....[35]....
        /*0324*/ 	.word	0x00001d30
        /*0328*/ 	.word	0x000000ff
        /*032c*/ 	.word	0x00000068
        /*0330*/ 	.short	0x0101
        /*0332*/ 	.byte	0x0d
	.zero		1


	//   ....[36]....
        /*0334*/ 	.word	0x00001d50
        /*0338*/ 	.word	0x000000ff
        /*033c*/ 	.word	0x00000018
        /*0340*/ 	.short	0x010a
        /*0342*/ 	.byte	0x04
	.zero		1


	//   ....[37]....
        /*0344*/ 	.word	0x00001dd0
        /*0348*/ 	.word	0x000000ff
        /*034c*/ 	.word	0x00000018
        /*0350*/ 	.short	0x010a
        /*0352*/ 	.byte	0x21
	.zero		1


	//   ....[38]....
        /*0354*/ 	.word	0x00001f60
        /*0358*/ 	.word	0x000000ff
        /*035c*/ 	.word	0x00000018
        /*0360*/ 	.short	0x010a
        /*0362*/ 	.byte	0x05
	.zero		1


	//   ....[39]....
        /*0364*/ 	.word	0x00002160
        /*0368*/ 	.word	0x00000003
        /*036c*/ 	.word	0x00000070
        /*0370*/ 	.short	0x010a
        /*0372*/ 	.byte	0xff
	.zero		1


	//   ....[40]....
        /*0374*/ 	.word	0x000022b0
        /*0378*/ 	.word	0x00000000
        /*037c*/ 	.word	0x00000000
        /*0380*/ 	.short	0x0101
        /*0382*/ 	.byte	0xff
	.zero		1


	//   ....[41]....
        /*0384*/ 	.word	0x00002870
        /*0388*/ 	.word	0x000000ff
        /*038c*/ 	.word	0x00000000
        /*0390*/ 	.short	0x010a
        /*0392*/ 	.byte	0x04
	.zero		1


	//   ....[42]....
        /*0394*/ 	.word	0x00002900
        /*0398*/ 	.word	0x000000ff
        /*039c*/ 	.word	0x00000000
        /*03a0*/ 	.short	0x010a
        /*03a2*/ 	.byte	0x05
	.zero		1


	//   ....[43]....
        /*03a4*/ 	.word	0x000029a0
        /*03a8*/ 	.word	0x00000000
        /*03ac*/ 	.word	0x00000000
        /*03b0*/ 	.short	0x010a
        /*03b2*/ 	.byte	0xff
	.zero		1


	//   ....[44]....
        /*03b4*/ 	.word	0x00002ac0
        /*03b8*/ 	.word	0x00000002
        /*03bc*/ 	.word	0x000000d0
        /*03c0*/ 	.short	0x010a
        /*03c2*/ 	.byte	0xff
	.zero		1


	//   ....[45]....
        /*03c4*/ 	.word	0x00002b30
        /*03c8*/ 	.word	0x00000002
        /*03cc*/ 	.word	0x00000000
        /*03d0*/ 	.short	0x0101
        /*03d2*/ 	.byte	0xff
	.zero		1


	//   ....[46]....
        /*03d4*/ 	.word	0x00002b50
        /*03d8*/ 	.word	0x000000ff
        /*03dc*/ 	.word	0x00000080
        /*03e0*/ 	.short	0x010a
        /*03e2*/ 	.byte	0x04
	.zero		1


	//   ....[47]....
        /*03e4*/ 	.word	0x00002c70
        /*03e8*/ 	.word	0x00000002
        /*03ec*/ 	.word	0x00000070
        /*03f0*/ 	.short	0x010a
        /*03f2*/ 	.byte	0xff
	.zero		1


	//   ....[48]....
        /*03f4*/ 	.word	0x00002d70
        /*03f8*/ 	.word	0x00000002
        /*03fc*/ 	.word	0x00000000
        /*0400*/ 	.short	0x0101
        /*0402*/ 	.byte	0xff
	.zero		1


	//   ....[49]....
        /*0404*/ 	.word	0x00002e00
        /*0408*/ 	.word	0x000000ff
        /*040c*/ 	.word	0x00000080
        /*0410*/ 	.short	0x0106
        /*0412*/ 	.byte	0x04
	.zero		1


	//   ....[50]....
        /*0414*/ 	.word	0x00002e20
        /*0418*/ 	.word	0x000000ff
        /*041c*/ 	.word	0x00000080
        /*0420*/ 	.short	0x010a
        /*0422*/ 	.byte	0x04
	.zero		1


	//   ....[51]....
        /*0424*/ 	.word	0x00002eb0
        /*0428*/ 	.word	0x000000ff
        /*042c*/ 	.word	0x00000080
        /*0430*/ 	.short	0x0106
        /*0432*/ 	.byte	0x07
	.zero		1


	//   ....[52]....
        /*0434*/ 	.word	0x00002ef0
        /*0438*/ 	.word	0x00000000
        /*043c*/ 	.word	0x00000080
        /*0440*/ 	.short	0x010a
        /*0442*/ 	.byte	0xff
	.zero		1


	//   ....[53]....
        /*0444*/ 	.word	0x000034c0
        /*0448*/ 	.word	0x00000000
        /*044c*/ 	.word	0x00000070
        /*0450*/ 	.short	0x010a
        /*0452*/ 	.byte	0xff
	.zero		1


	//   ....[54]....
        /*0454*/ 	.word	0x000035c0
        /*0458*/ 	.word	0x00000003
        /*045c*/ 	.word	0x00000000
        /*0460*/ 	.short	0x0101
        /*0462*/ 	.byte	0xff
	.zero		1


	//   ....[55]....
        /*0464*/ 	.word	0x000035d0
        /*0468*/ 	.word	0x000000ff
        /*046c*/ 	.word	0x00000000
        /*0470*/ 	.short	0x010a
        /*0472*/ 	.byte	0x04
	.zero		1


	//   ....[56]....
        /*0474*/ 	.word	0x00003650
        /*0478*/ 	.word	0x000000ff
        /*047c*/ 	.word	0x000000b0
        /*0480*/ 	.short	0x010a
        /*0482*/ 	.byte	0x2e
	.zero		1


	//   ....[57]....
        /*0484*/ 	.word	0x00003730
        /*0488*/ 	.word	0x000000ff
        /*048c*/ 	.word	0x00000000
        /*0490*/ 	.short	0x010a
        /*0492*/ 	.byte	0x07
	.zero		1


	//   ....[58]....
        /*0494*/ 	.word	0x00003870
        /*0498*/ 	.word	0x000000ff
        /*049c*/ 	.word	0x00000000
        /*04a0*/ 	.short	0x010a
        /*04a2*/ 	.byte	0x04
	.zero		1


	//   ....[59]....
        /*04a4*/ 	.word	0x00003c40
        /*04a8*/ 	.word	0x000000ff
        /*04ac*/ 	.word	0x00000000
        /*04b0*/ 	.short	0x010a
        /*04b2*/ 	.byte	0x04
	.zero		1


	//   ....[60]....
        /*04b4*/ 	.word	0x00003cd0
        /*04b8*/ 	.word	0x000000ff
        /*04bc*/ 	.word	0x00000000
        /*04c0*/ 	.short	0x010a
        /*04c2*/ 	.byte	0x05
	.zero		1


	//   ....[61]....
        /*04c4*/ 	.word	0x00003d60
        /*04c8*/ 	.word	0x000000ff
        /*04cc*/ 	.word	0x00000000
        /*04d0*/ 	.short	0x010a
        /*04d2*/ 	.byte	0x05
	.zero		1


	//   ....[62]....
        /*04d4*/ 	.word	0x00003df0
        /*04d8*/ 	.word	0x000000ff
        /*04dc*/ 	.word	0x00000000
        /*04e0*/ 	.short	0x010a
        /*04e2*/ 	.byte	0x04
	.zero		1


	//   ....[63]....
        /*04e4*/ 	.word	0x000042d0
        /*04e8*/ 	.word	0x00000008
        /*04ec*/ 	.word	0x00000070
        /*04f0*/ 	.short	0x010a
        /*04f2*/ 	.byte	0xff
	.zero		1


	//   ....[64]....
        /*04f4*/ 	.word	0x00004440
        /*04f8*/ 	.word	0x00000000
        /*04fc*/ 	.word	0x00000000
        /*0500*/ 	.short	0x0101
        /*0502*/ 	.byte	0xff
	.zero		1


	//   ....[65]....
        /*0504*/ 	.word	0x00004910
        /*0508*/ 	.word	0x000000ff
        /*050c*/ 	.word	0x00000068
        /*0510*/ 	.short	0x010a
        /*0512*/ 	.byte	0x18
	.zero		1


	//   ....[66]....
        /*0514*/ 	.word	0x00004ae0
        /*0518*/ 	.word	0x000000ff
        /*051c*/ 	.word	0x00000048
        /*0520*/ 	.short	0x010a
        /*0522*/ 	.byte	0x04
	.zero		1


	//   ....[67]....
        /*0524*/ 	.word	0x00004cc0
        /*0528*/ 	.word	0x000000ff
        /*052c*/ 	.word	0x00000030
        /*0530*/ 	.short	0x010b
        /*0532*/ 	.byte	0x04
	.zero		1


	//   ....[68]....
        /*0534*/ 	.word	0x00004cd0
        /*0538*/ 	.word	0x000000ff
        /*053c*/ 	.word	0x00000000
        /*0540*/ 	.short	0x0101
        /*0542*/ 	.byte	0x07
	.zero		1


	//   ....[69]....
        /*0544*/ 	.word	0x00004ce0
        /*0548*/ 	.word	0x000000ff
        /*054c*/ 	.word	0x00000048
        /*0550*/ 	.short	0x010a
        /*0552*/ 	.byte	0x05
	.zero		1


	//   ....[70]....
        /*0554*/ 	.word	0x00004f30
        /*0558*/ 	.word	0x000000ff
        /*055c*/ 	.word	0x00000030
        /*0560*/ 	.short	0x010b
        /*0562*/ 	.byte	0x05
	.zero		1


	//   ....[71]....
        /*0564*/ 	.word	0x00004f40
        /*0568*/ 	.word	0x000000ff
        /*056c*/ 	.word	0x00000000
        /*0570*/ 	.short	0x0101
        /*0572*/ 	.byte	0x04
	.zero		1


	//   ....[72]....
        /*0574*/ 	.word	0x00004f90
        /*0578*/ 	.word	0x000000ff
        /*057c*/ 	.word	0x00000000
        /*0580*/ 	.short	0x010a
        /*0582*/ 	.byte	0x04
	.zero		1


	//   ....[73]....
        /*0584*/ 	.word	0x00005020
        /*0588*/ 	.word	0x000000ff
        /*058c*/ 	.word	0x00000000
        /*0590*/ 	.short	0x010a
        /*0592*/ 	.byte	0x05
	.zero		1


	//   ....[74]....
        /*0594*/ 	.word	0x000050c0
        /*0598*/ 	.word	0x00000000
        /*059c*/ 	.word	0x00000000
        /*05a0*/ 	.short	0x010a
        /*05a2*/ 	.byte	0xff
	.zero		1


	//   ....[75]....
        /*05a4*/ 	.word	0x00005430
        /*05a8*/ 	.word	0x00000000
        /*05ac*/ 	.word	0x00000070
        /*05b0*/ 	.short	0x010a
        /*05b2*/ 	.byte	0xff
	.zero		1


	//   ....[76]....
        /*05b4*/ 	.word	0x00005500
        /*05b8*/ 	.word	0x00000000
        /*05bc*/ 	.word	0x00000000
        /*05c0*/ 	.short	0x0101
        /*05c2*/ 	.byte	0xff
	.zero		1


	//   ....[77]....
        /*05c4*/ 	.word	0x00006150
        /*05c8*/ 	.word	0x00000002
        /*05cc*/ 	.word	0x00000030
        /*05d0*/ 	.short	0x010a
        /*05d2*/ 	.byte	0xff
	.zero		1


	//   ....[78]....
        /*05d4*/ 	.word	0x00006190
        /*05d8*/ 	.word	0x00000047
        /*05dc*/ 	.word	0x00000090
        /*05e0*/ 	.short	0x010a
        /*05e2*/ 	.byte	0xff
	.zero		1


	//   ....[79]....
        /*05e4*/ 	.word	0x00006280
        /*05e8*/ 	.word	0x00000002
        /*05ec*/ 	.word	0x00000030
        /*05f0*/ 	.short	0x010a
        /*05f2*/ 	.byte	0xff
	.zero		1


	//   ....[80]....
        /*05f4*/ 	.word	0x000064b0
        /*05f8*/ 	.word	0x00000047
        /*05fc*/ 	.word	0x00000090
        /*0600*/ 	.short	0x010a
        /*0602*/ 	.byte	0xff
	.zero		1


	//   ....[81]....
        /*0604*/ 	.word	0x00006d50
        /*0608*/ 	.word	0x00000000
        /*060c*/ 	.word	0x00000000
        /*0610*/ 	.short	0x0101
        /*0612*/ 	.byte	0xff
	.zero		1


	//   ....[82]....
        /*0614*/ 	.word	0x00006d60
        /*0618*/ 	.word	0x00000002
        /*061c*/ 	.word	0x00000030
        /*0620*/ 	.short	0x010a
        /*0622*/ 	.byte	0xff
	.zero		1


	//   ....[83]....
        /*0624*/ 	.word	0x00006e30
        /*0628*/ 	.word	0x00000002
        /*062c*/ 	.word	0x00000030
        /*0630*/ 	.short	0x010a
        /*0632*/ 	.byte	0xff
	.zero		1


	//   ....[84]....
        /*0634*/ 	.word	0x00007430
        /*0638*/ 	.word	0x000000ff
        /*063c*/ 	.word	0x00000000
        /*0640*/ 	.short	0x0101
        /*0642*/ 	.byte	0x04
	.zero		1


	//   ....[85]....
        /*0644*/ 	.word	0x00007820
        /*0648*/ 	.word	0x00000000
        /*064c*/ 	.word	0x00000000
        /*0650*/ 	.short	0x0101
        /*0652*/ 	.byte	0xff
	.zero		1


	//   ....[86]....
        /*0654*/ 	.word	0x00007ad0
        /*0658*/ 	.word	0x000000ff
        /*065c*/ 	.word	0x00000000
        /*0660*/ 	.short	0x0101
        /*0662*/ 	.byte	0x04
	.zero		1


	//   ....[87]....
        /*0664*/ 	.word	0x00007af0
        /*0668*/ 	.word	0x00000000
        /*066c*/ 	.word	0x000000e0
        /*0670*/ 	.short	0x010a
        /*0672*/ 	.byte	0xff
	.zero		1


	//   ....[88]....
        /*0674*/ 	.word	0x00007b50
        /*0678*/ 	.word	0x00000000
        /*067c*/ 	.word	0x00000018
        /*0680*/ 	.short	0x010a
        /*0682*/ 	.byte	0xff
	.zero		1


	//   ....[89]....
        /*0684*/ 	.word	0x00007bb0
        /*0688*/ 	.word	0x00000000
        /*068c*/ 	.word	0x00000018
        /*0690*/ 	.short	0x010a
        /*0692*/ 	.byte	0xff
	.zero		1


	//   ....[90]....
        /*0694*/ 	.word	0x00007c00
        /*0698*/ 	.word	0x00000003
        /*069c*/ 	.word	0x00000070
        /*06a0*/ 	.short	0x010a
        /*06a2*/ 	.byte	0xff
	.zero		1


	//   ....[91]....
        /*06a4*/ 	.word	0x00007c60
        /*06a8*/ 	.word	0x00000000
        /*06ac*/ 	.word	0x00000000
        /*06b0*/ 	.short	0x010a
        /*06b2*/ 	.byte	0xff
	.zero		1


	//   ....[92]....
        /*06b4*/ 	.word	0x00007cc0
        /*06b8*/ 	.word	0x00000000
        /*06bc*/ 	.word	0x00000000
        /*06c0*/ 	.short	0x010a
        /*06c2*/ 	.byte	0xff
	.zero		1


	//   ....[93]....
        /*06c4*/ 	.word	0x00007d10
        /*06c8*/ 	.word	0x00000002
        /*06cc*/ 	.word	0x000000d0
        /*06d0*/ 	.short	0x010a
        /*06d2*/ 	.byte	0xff
	.zero		1


	//   ....[94]....
        /*06d4*/ 	.word	0x00007d70
        /*06d8*/ 	.word	0x00000002
        /*06dc*/ 	.word	0x00000080
        /*06e0*/ 	.short	0x010a
        /*06e2*/ 	.byte	0xff
	.zero		1


	//   ....[95]....
        /*06e4*/ 	.word	0x00007dc0
        /*06e8*/ 	.word	0x00000002
        /*06ec*/ 	.word	0x00000070
        /*06f0*/ 	.short	0x010a
        /*06f2*/ 	.byte	0xff
	.zero		1


	//   ....[96]....
        /*06f4*/ 	.word	0x00007e20
        /*06f8*/ 	.word	0x00000000
        /*06fc*/ 	.word	0x00000080
        /*0700*/ 	.short	0x010a
        /*0702*/ 	.byte	0xff
	.zero		1


	//   ....[97]....
        /*0704*/ 	.word	0x00007e70
        /*0708*/ 	.word	0x00000000
        /*070c*/ 	.word	0x00000070
        /*0710*/ 	.short	0x010a
        /*0712*/ 	.byte	0xff
	.zero		1


	//   ....[98]....
        /*0714*/ 	.word	0x00007ed0
        /*0718*/ 	.word	0x00000002
        /*071c*/ 	.word	0x000000b0
        /*0720*/ 	.short	0x010a
        /*0722*/ 	.byte	0xff
	.zero		1


	//   ....[99]....
        /*0724*/ 	.word	0x00007f30
        /*0728*/ 	.word	0x00000000
        /*072c*/ 	.word	0x00000000
        /*0730*/ 	.short	0x010a
        /*0732*/ 	.byte	0xff
	.zero		1


	//   ....[100]....
        /*0734*/ 	.word	0x00007f90
        /*0738*/ 	.word	0x00000000
        /*073c*/ 	.word	0x00000000
        /*0740*/ 	.short	0x010a
        /*0742*/ 	.byte	0xff
	.zero		1


	//   ....[101]....
        /*0744*/ 	.word	0x00007ff0
        /*0748*/ 	.word	0x00000000
        /*074c*/ 	.word	0x00000000
        /*0750*/ 	.short	0x010a
        /*0752*/ 	.byte	0xff
	.zero		1


	//   ....[102]....
        /*0754*/ 	.word	0x00008050
        /*0758*/ 	.word	0x00000000
        /*075c*/ 	.word	0x00000000
        /*0760*/ 	.short	0x010a
        /*0762*/ 	.byte	0xff
	.zero		1


	//   ....[103]....
        /*0764*/ 	.word	0x000080b0
        /*0768*/ 	.word	0x00000000
        /*076c*/ 	.word	0x00000000
        /*0770*/ 	.short	0x010a
        /*0772*/ 	.byte	0xff
	.zero		1


	//   ....[104]....
        /*0774*/ 	.word	0x00008100
        /*0778*/ 	.word	0x00000008
        /*077c*/ 	.word	0x00000070
        /*0780*/ 	.short	0x010a
        /*0782*/ 	.byte	0xff
	.zero		1


	//   ....[105]....
        /*0784*/ 	.word	0x00008160
        /*0788*/ 	.word	0x00000000
        /*078c*/ 	.word	0x00000068
        /*0790*/ 	.short	0x010a
        /*0792*/ 	.byte	0xff
	.zero		1


	//   ....[106]....
        /*0794*/ 	.word	0x000081c0
        /*0798*/ 	.word	0x00000000
        /*079c*/ 	.word	0x00000048
        /*07a0*/ 	.short	0x010a
        /*07a2*/ 	.byte	0xff
	.zero		1


	//   ....[107]....
        /*07a4*/ 	.word	0x00008220
        /*07a8*/ 	.word	0x00000002
        /*07ac*/ 	.word	0x00000048
        /*07b0*/ 	.short	0x010a
        /*07b2*/ 	.byte	0xff
	.zero		1


	//   ....[108]....
        /*07b4*/ 	.word	0x00008280
        /*07b8*/ 	.word	0x00000000
        /*07bc*/ 	.word	0x00000000
        /*07c0*/ 	.short	0x010a
        /*07c2*/ 	.byte	0xff
	.zero		1


	//   ....[109]....
        /*07c4*/ 	.word	0x000082e0
        /*07c8*/ 	.word	0x00000000
        /*07cc*/ 	.word	0x00000000
        /*07d0*/ 	.short	0x010a
        /*07d2*/ 	.byte	0xff
	.zero		1


	//   ....[110]....
        /*07d4*/ 	.word	0x00008330
        /*07d8*/ 	.word	0x00000000
        /*07dc*/ 	.word	0x00000070
        /*07e0*/ 	.short	0x010a
        /*07e2*/ 	.byte	0xff
	.zero		1


	//   ....[111]....
        /*07e4*/ 	.word	0x00008380
        /*07e8*/ 	.word	0x00000002
        /*07ec*/ 	.word	0x00000030
        /*07f0*/ 	.short	0x010a
        /*07f2*/ 	.byte	0xff
	.zero		1


	//   ....[112]....
        /*07f4*/ 	.word	0x000083d0
        /*07f8*/ 	.word	0x00000047
        /*07fc*/ 	.word	0x00000090
        /*0800*/ 	.short	0x010a
        /*0802*/ 	.byte	0xff
	.zero		1


	//   ....[113]....
        /*0804*/ 	.word	0x00008420
        /*0808*/ 	.word	0x00000002
        /*080c*/ 	.word	0x00000030
        /*0810*/ 	.short	0x010a
        /*0812*/ 	.byte	0xff
	.zero		1


	//----- nvinfo : EIATTR_NUM_MBARRIERS
	.align		4
.L_47:
        /*0814*/ 	.byte	0x03, 0x38
        /*0816*/ 	.short	0x001e


	//----- nvinfo : EIATTR_EXIT_INSTR_OFFSETS
	.align		4
        /*0818*/ 	.byte	0x04, 0x1c
        /*081a*/ 	.short	(.L_49 - .L_48)


	//   ....[0]....
.L_48:
        /*081c*/ 	.word	0x000029d0


	//   ....[1]....
        /*0820*/ 	.word	0x00002ec0


	//   ....[2]....
        /*0824*/ 	.word	0x00002f20


	//   ....[3]....
        /*0828*/ 	.word	0x00004050


	//   ....[4]....
        /*082c*/ 	.word	0x000050f0


	//   ....[5]....
        /*0830*/ 	.word	0x00005130


	//   ....[6]....
        /*0834*/ 	.word	0x000079c0


	//   ....[7]....
        /*0838*/ 	.word	0x00007a40


	//   ....[8]....
        /*083c*/ 	.word	0x00007a70


	//   ....[9]....
        /*0840*/ 	.word	0x00007ae0


	//----- nvinfo : EIATTR_MAX_THREADS
	.align		4
.L_49:
        /*0844*/ 	.byte	0x04, 0x05
        /*0846*/ 	.short	(.L_51 - .L_50)
.L_50:
        /*0848*/ 	.word	0x00000100
        /*084c*/ 	.word	0x00000001
        /*0850*/ 	.word	0x00000001


	//----- nvinfo : EIATTR_CRS_STACK_SIZE
	.align		4
.L_51:
        /*0854*/ 	.byte	0x04, 0x1e
        /*0856*/ 	.short	(.L_53 - .L_52)
.L_52:
        /*0858*/ 	.word	0x00000000


	//----- nvinfo : EIATTR_CBANK_PARAM_SIZE
	.align		4
.L_53:
        /*085c*/ 	.byte	0x03, 0x19
        /*085e*/ 	.short	0x0800


	//----- nvinfo : EIATTR_PARAM_CBANK
	.align		4
        /*0860*/ 	.byte	0x04, 0x0a
        /*0862*/ 	.short	(.L_55 - .L_54)
	.align		4
.L_54:
        /*0864*/ 	.word	index@(.nv.constant0._ZN7cutlass13device_kernelINS_4gemm6kernel13GemmUniversalIN4cute5tupleIJiiiiEEENS1_10collective13CollectiveMmaINS1_35MainloopSm100TmaUmmaWarpSpecializedILi3ELi2ELi4ENS5_IJNS4_1CILi2EEENSA_ILi1EEESC_EEEEENS5_IJNSA_ILi64EEESF_SF_EEENS_10tfloat32_tENS5_IJlSC_lEEESH_SI_NS4_8TiledMMAINS4_8MMA_AtomIJNS4_17SM100_MMA_TF32_SSISH_SH_fLi64ELi64ELNS4_4UMMA5MajorE0ELSN_0ELNSM_7ScaleInE0ELSO_0EEEEEENS4_6LayoutINS5_IJSC_SC_SC_EEENS5_IJNSA_ILi0EEEST_ST_EEEEENS5_IJNS4_10UnderscoreESW_SW_EEEEENS4_13SM90_TMA_LOADENS4_14ComposedLayoutINS4_7SwizzleILi3ELi4ELi3EEENS4_18smem_ptr_flag_bitsILi32EEENSR_INS5_IJNSA_ILi8EEENSA_ILi32EEEEEENS5_IJS16_SC_EEEEEEEvNS4_8identityENS4_23SM90_TMA_LOAD_MULTICASTES1A_vS1B_EENS_8epilogue10collective18CollectiveEpilogueINS1E_23Sm100TmaWarpSpecializedILi3ELi2ELi16ELb1ELb0EEEJSG_NS5_IJNSR_ISF_SC_EENSR_IS16_SC_EEEEESH_SI_SH_SI_NS1E_6fusion15FusionCallbacksIS1I_NS1M_17LinearCombinationISH_fSH_fLNS_15FloatRoundStyleE2EEESG_S1L_JEEENS4_5SM1004TMEM4LOAD26SM100_TMEM_LOAD_16dp128b8xESZ_S1A_NS4_17SM75_U32x4_LDSM_NENS4_14SM90_TMA_STOREES1A_NS4_17SM90_U32x4_STSM_NENS4_39AutoVectorizingCopyWithAssumedAlignmentILi128EEEEEEvvEEEEvNT_6ParamsE)
        /*0868*/ 	.short	0x0380
        /*086a*/ 	.short	0x0800


	//----- nvinfo : EIATTR_SW_WAR
	.align		4
.L_55:
        /*086c*/ 	.byte	0x04, 0x36
        /*086e*/ 	.short	(.L_57 - .L_56)
.L_56:
        /*0870*/ 	.word	0x00000008
.L_57:


//--------------------- .nv.callgraph             --------------------------
	.section	.nv.callgraph,"",@"SHT_CUDA_CALLGRAPH"
	.align	4
	.sectionentsize	8
	.align		4
        /*0000*/ 	.word	0x00000000
	.align		4
        /*0004*/ 	.word	0xffffffff
	.align		4
        /*0008*/ 	.word	index@(_ZN7cutlass13device_kernelINS_4gemm6kernel13GemmUniversalIN4cute5tupleIJiiiiEEENS1_10collective13CollectiveMmaINS1_35MainloopSm100TmaUmmaWarpSpecializedILi3ELi2ELi4ENS5_IJNS4_1CILi2EEENSA_ILi1EEESC_EEEEENS5_IJNSA_ILi64EEESF_SF_EEENS_10tfloat32_tENS5_IJlSC_lEEESH_SI_NS4_8TiledMMAINS4_8MMA_AtomIJNS4_17SM100_MMA_TF32_SSISH_SH_fLi64ELi64ELNS4_4UMMA5MajorE0ELSN_0ELNSM_7ScaleInE0ELSO_0EEEEEENS4_6LayoutINS5_IJSC_SC_SC_EEENS5_IJNSA_ILi0EEEST_ST_EEEEENS5_IJNS4_10UnderscoreESW_SW_EEEEENS4_13SM90_TMA_LOADENS4_14ComposedLayoutINS4_7SwizzleILi3ELi4ELi3EEENS4_18smem_ptr_flag_bitsILi32EEENSR_INS5_IJNSA_ILi8EEENSA_ILi32EEEEEENS5_IJS16_SC_EEEEEEEvNS4_8identityENS4_23SM90_TMA_LOAD_MULTICASTES1A_vS1B_EENS_8epilogue10collective18CollectiveEpilogueINS1E_23Sm100TmaWarpSpecializedILi3ELi2ELi16ELb1ELb0EEEJSG_NS5_IJNSR_ISF_SC_EENSR_IS16_SC_EEEEESH_SI_SH_SI_NS1E_6fusion15FusionCallbacksIS1I_NS1M_17LinearCombinationISH_fSH_fLNS_15FloatRoundStyleE2EEESG_S1L_JEEENS4_5SM1004TMEM4LOAD26SM100_TMEM_LOAD_16dp128b8xESZ_S1A_NS4_17SM75_U32x4_LDSM_NENS4_14SM90_TMA_STOREES1A_NS4_17SM90_U32x4_STSM_NENS4_39AutoVectorizingCopyWithAssumedAlignmentILi128EEEEEEvvEEEEvNT_6ParamsE)
	.align		4
        /*000c*/ 	.word	index@(__assertfail)
	.align		4
        /*0010*/ 	.word	0x00000000
	.align		4
        /*0014*/ 	.word	0xfffffffe
	.align		4
        /*0018*/ 	.word	0x00000000
	.align		4
        /*001c*/ 	.word	0xfffffffd
	.align		4
        /*0020*/ 	.word	0x00000000
	.align		4
        /*0024*/ 	.word	0xfffffffc


//--------------------- .nv.constant4             --------------------------
	.section	.nv.constant4,"a",@progbits
	.align	8
	.align		8
.nv.constant4:
        /*0000*/ 	.dword	__assertfail
	.align		8
        /*0008*/ 	.dword	__unnamed_1
	.align		8
        /*0010*/ 	.dword	__unnamed_2
	.align		8
        /*0018*/ 	.dword	_ZN40_INTERNAL_b2ab5b51_4_k_cu_3b35adf3_109064cuda3std3__45__cpo5beginE
	.align		8
        /*0020*/ 	.dword	_ZN40_INTERNAL_b2ab5b51_4_k_cu_3b35adf3_109064cuda3std3__45__cpo3endE
	.align		8
        /*0028*/ 	.dword	_ZN40_INTERNAL_b2ab5b51_4_k_cu_3b35adf3_109064cuda3std3__45__cpo6cbeginE
	.align		8
        /*0030*/ 	.dword	_ZN40_INTERNAL_b2ab5b51_4_k_cu_3b35adf3_109064cuda3std3__45__cpo4cendE
	.align		8
        /*0038*/ 	.dword	_ZN40_INTERNAL_b2ab5b51_4_k_cu_3b35adf3_109064cuda3std3__442_GLOBAL__N__b2ab5b51_4_k_cu_3b35adf3_109066ignoreE
	.align		8
        /*0040*/ 	.dword	_ZN40_INTERNAL_b2ab5b51_4_k_cu_3b35adf3_109064cuda3std3__419piecewise_constructE
	.align		8
        /*0048*/ 	.dword	_ZN40_INTERNAL_b2ab5b51_4_k_cu_3b35adf3_109064cuda3std3__48in_placeE
	.align		8
        /*0050*/ 	.dword	_ZN40_INTERNAL_b2ab5b51_4_k_cu_3b35adf3_109064cuda3std6ranges3__45__cpo4swapE
	.align		8
        /*0058*/ 	.dword	_ZN40_INTERNAL_b2ab5b51_4_k_cu_3b35adf3_109064cuda3std6ranges3__45__cpo9iter_moveE
	.align		8
        /*0060*/ 	.dword	_ZN40_INTERNAL_b2ab5b51_4_k_cu_3b35adf3_109064cute7productE
	.align		8
        /*0068*/ 	.dword	_ZN40_INTERNAL_b2ab5b51_4_k_cu_3b35adf3_109064cute1_E
	.align		8
        /*0070*/ 	.dword	$str$25
	.align		8
        /*0078*/ 	.dword	$str$26
	.align		8
        /*0080*/ 	.dword	$str$27
	.align		8
        /*0088*/ 	.dword	$str$28


//--------------------- .text._ZN7cutlass13device_kernelINS_4gemm6kernel13GemmUniversalIN4cute5tupleIJiiiiEEENS1_10collective13CollectiveMmaINS1_35MainloopSm100TmaUmmaWarpSpecializedILi3ELi2ELi4ENS5_IJNS4_1CILi2EEENSA_ILi1EEESC_EEEEENS5_IJNSA_ILi64EEESF_SF_EEENS_10tfloat32_tENS5_IJlSC_lEEESH_SI_NS4_8TiledMMAINS4_8MMA_AtomIJNS4_17SM100_MMA_TF32_SSISH_SH_fLi64ELi64ELNS4_4UMMA5MajorE0ELSN_0ELNSM_7ScaleInE0ELSO_0EEEEEENS4_6LayoutINS5_IJSC_SC_SC_EEENS5_IJNSA_ILi0EEEST_ST_EEEEENS5_IJNS4_10UnderscoreESW_SW_EEEEENS4_13SM90_TMA_LOADENS4_14ComposedLayoutINS4_7SwizzleILi3ELi4ELi3EEENS4_18smem_ptr_flag_bitsILi32EEENSR_INS5_IJNSA_ILi8EEENSA_ILi32EEEEEENS5_IJS16_SC_EEEEEEEvNS4_8identityENS4_23SM90_TMA_LOAD_MULTICASTES1A_vS1B_EENS_8epilogue10collective18CollectiveEpilogueINS1E_23Sm100TmaWarpSpecializedILi3ELi2ELi16ELb1ELb0EEEJSG_NS5_IJNSR_ISF_SC_EENSR_IS16_SC_EEEEESH_SI_SH_SI_NS1E_6fusion15FusionCallbacksIS1I_NS1M_17LinearCombinationISH_fSH_fLNS_15FloatRoundStyleE2EEESG_S1L_JEEENS4_5SM1004TMEM4LOAD26SM100_TMEM_LOAD_16dp128b8xESZ_S1A_NS4_17SM75_U32x4_LDSM_NENS4_14SM90_TMA_STOREES1A_NS4_17SM90_U32x4_STSM_NENS4_39AutoVectorizingCopyWithAssumedAlignmentILi128EEEEEEvvEEEEvNT_6ParamsE --------------------------
	.section	.text._ZN7cutlass13device_kernelINS_4gemm6kernel13GemmUniversalIN4cute5tupleIJiiiiEEENS1_10collective13CollectiveMmaINS1_35MainloopSm100TmaUmmaWarpSpecializedILi3ELi2ELi4ENS5_IJNS4_1CILi2EEENSA_ILi1EEESC_EEEEENS5_IJNSA_ILi64EEESF_SF_EEENS_10tfloat32_tENS5_IJlSC_lEEESH_SI_NS4_8TiledMMAINS4_8MMA_AtomIJNS4_17SM100_MMA_TF32_SSISH_SH_fLi64ELi64ELNS4_4UMMA5MajorE0ELSN_0ELNSM_7ScaleInE0ELSO_0EEEEEENS4_6LayoutINS5_IJSC_SC_SC_EEENS5_IJNSA_ILi0EEEST_ST_EEEEENS5_IJNS4_10UnderscoreESW_SW_EEEEENS4_13SM90_TMA_LOADENS4_14ComposedLayoutINS4_7SwizzleILi3ELi4ELi3EEENS4_18smem_ptr_flag_bitsILi32EEENSR_INS5_IJNSA_ILi8EEENSA_ILi32EEEEEENS5_IJS16_SC_EEEEEEEvNS4_8identityENS4_23SM90_TMA_LOAD_MULTICASTES1A_vS1B_EENS_8epilogue10collective18CollectiveEpilogueINS1E_23Sm100TmaWarpSpecializedILi3ELi2ELi16ELb1ELb0EEEJSG_NS5_IJNSR_ISF_SC_EENSR_IS16_SC_EEEEESH_SI_SH_SI_NS1E_6fusion15FusionCallbacksIS1I_NS1M_17LinearCombinationISH_fSH_fLNS_15FloatRoundStyleE2EEESG_S1L_JEEENS4_5SM1004TMEM4LOAD26SM100_TMEM_LOAD_16dp128b8xESZ_S1A_NS4_17SM75_U32x4_LDSM_NENS4_14SM90_TMA_STOREES1A_NS4_17SM90_U32x4_STSM_NENS4_39AutoVectorizingCopyWithAssumedAlignmentILi128EEEEEEvvEEEEvNT_6ParamsE,"ax",@progbits
	.align	128
.text._ZN7cutlass13device_kernelINS_4gemm6kernel13GemmUniversalIN4cute5tupleIJiiiiEEENS1_10collective13CollectiveMmaINS1_35MainloopSm100TmaUmmaWarpSpecializedILi3ELi2ELi4ENS5_IJNS4_1CILi2EEENSA_ILi1EEESC_EEEEENS5_IJNSA_ILi64EEESF_SF_EEENS_10tfloat32_tENS5_IJlSC_lEEESH_SI_NS4_8TiledMMAINS4_8MMA_AtomIJNS4_17SM100_MMA_TF32_SSISH_SH_fLi64ELi64ELNS4_4UMMA5MajorE0ELSN_0ELNSM_7ScaleInE0ELSO_0EEEEEENS4_6LayoutINS5_IJSC_SC_SC_EEENS5_IJNSA_ILi0EEEST_ST_EEEEENS5_IJNS4_10UnderscoreESW_SW_EEEEENS4_13SM90_TMA_LOADENS4_14ComposedLayoutINS4_7SwizzleILi3ELi4ELi3EEENS4_18smem_ptr_flag_bitsILi32EEENSR_INS5_IJNSA_ILi8EEENSA_ILi32EEEEEENS5_IJS16_SC_EEEEEEEvNS4_8identityENS4_23SM90_TMA_LOAD_MULTICASTES1A_vS1B_EENS_8epilogue10collective18CollectiveEpilogueINS1E_23Sm100TmaWarpSpecializedILi3ELi2ELi16ELb1ELb0EEEJSG_NS5_IJNSR_ISF_SC_EENSR_IS16_SC_EEEEESH_SI_SH_SI_NS1E_6fusion15FusionCallbacksIS1I_NS1M_17LinearCombinationISH_fSH_fLNS_15FloatRoundStyleE2EEESG_S1L_JEEENS4_5SM1004TMEM4LOAD26SM100_TMEM_LOAD_16dp128b8xESZ_S1A_NS4_17SM75_U32x4_LDSM_NENS4_14SM90_TMA_STOREES1A_NS4_17SM90_U32x4_STSM_NENS4_39AutoVectorizingCopyWithAssumedAlignmentILi128EEEEEEvvEEEEvNT_6ParamsE:
        .type           _ZN7cutlass13device_kernelINS_4gemm6kernel13GemmUniversalIN4cute5tupleIJiiiiEEENS1_10collective13CollectiveMmaINS1_35MainloopSm100TmaUmmaWarpSpecializedILi3ELi2ELi4ENS5_IJNS4_1CILi2EEENSA_ILi1EEESC_EEEEENS5_IJNSA_ILi64EEESF_SF_EEENS_10tfloat32_tENS5_IJlSC_lEEESH_SI_NS4_8TiledMMAINS4_8MMA_AtomIJNS4_17SM100_MMA_TF32_SSISH_SH_fLi64ELi64ELNS4_4UMMA5MajorE0ELSN_0ELNSM_7ScaleInE0ELSO_0EEEEEENS4_6LayoutINS5_IJSC_SC_SC_EEENS5_IJNSA_ILi0EEEST_ST_EEEEENS5_IJNS4_10UnderscoreESW_SW_EEEEENS4_13SM90_TMA_LOADENS4_14ComposedLayoutINS4_7SwizzleILi3ELi4ELi3EEENS4_18smem_ptr_flag_bitsILi32EEENSR_INS5_IJNSA_ILi8EEENSA_ILi32EEEEEENS5_IJS16_SC_EEEEEEEvNS4_8identityENS4_23SM90_TMA_LOAD_MULTICASTES1A_vS1B_EENS_8epilogue10collective18CollectiveEpilogueINS1E_23Sm100TmaWarpSpecializedILi3ELi2ELi16ELb1ELb0EEEJSG_NS5_IJNSR_ISF_SC_EENSR_IS16_SC_EEEEESH_SI_SH_SI_NS1E_6fusion15FusionCallbacksIS1I_NS1M_17LinearCombinationISH_fSH_fLNS_15FloatRoundStyleE2EEESG_S1L_JEEENS4_5SM1004TMEM4LOAD26SM100_TMEM_LOAD_16dp128b8xESZ_S1A_NS4_17SM75_U32x4_LDSM_NENS4_14SM90_TMA_STOREES1A_NS4_17SM90_U32x4_STSM_NENS4_39AutoVectorizingCopyWithAssumedAlignmentILi128EEEEEEvvEEEEvNT_6ParamsE,@function
        .size           _ZN7cutlass13device_kernelINS_4gemm6kernel13GemmUniversalIN4cute5tupleIJiiiiEEENS1_10collective13CollectiveMmaINS1_35MainloopSm100TmaUmmaWarpSpecializedILi3ELi2ELi4ENS5_IJNS4_1CILi2EEENSA_ILi1EEESC_EEEEENS5_IJNSA_ILi64EEESF_SF_EEENS_10tfloat32_tENS5_IJlSC_lEEESH_SI_NS4_8TiledMMAINS4_8MMA_AtomIJNS4_17SM100_MMA_TF32_SSISH_SH_fLi64ELi64ELNS4_4UMMA5MajorE0ELSN_0ELNSM_7ScaleInE0ELSO_0EEEEEENS4_6LayoutINS5_IJSC_SC_SC_EEENS5_IJNSA_ILi0EEEST_ST_EEEEENS5_IJNS4_10UnderscoreESW_SW_EEEEENS4_13SM90_TMA_LOADENS4_14ComposedLayoutINS4_7SwizzleILi3ELi4ELi3EEENS4_18smem_ptr_flag_bitsILi32EEENSR_INS5_IJNSA_ILi8EEENSA_ILi32EEEEEENS5_IJS16_SC_EEEEEEEvNS4_8identityENS4_23SM90_TMA_LOAD_MULTICASTES1A_vS1B_EENS_8epilogue10collective18CollectiveEpilogueINS1E_23Sm100TmaWarpSpecializedILi3ELi2ELi16ELb1ELb0EEEJSG_NS5_IJNSR_ISF_SC_EENSR_IS16_SC_EEEEESH_SI_SH_SI_NS1E_6fusion15FusionCallbacksIS1I_NS1M_17LinearCombinationISH_fSH_fLNS_15FloatRoundStyleE2EEESG_S1L_JEEENS4_5SM1004TMEM4LOAD26SM100_TMEM_LOAD_16dp128b8xESZ_S1A_NS4_17SM75_U32x4_LDSM_NENS4_14SM90_TMA_STOREES1A_NS4_17SM90_U32x4_STSM_NENS4_39AutoVectorizingCopyWithAssumedAlignmentILi128EEEEEEvvEEEEvNT_6ParamsE,(.L_x_158 - _ZN7cutlass13device_kernelINS_4gemm6kernel13GemmUniversalIN4cute5tupleIJiiiiEEENS1_10collective13CollectiveMmaINS1_35MainloopSm100TmaUmmaWarpSpecializedILi3ELi2ELi4ENS5_IJNS4_1CILi2EEENSA_ILi1EEESC_EEEEENS5_IJNSA_ILi64EEESF_SF_EEENS_10tfloat32_tENS5_IJlSC_lEEESH_SI_NS4_8TiledMMAINS4_8MMA_AtomIJNS4_17SM100_MMA_TF32_SSISH_SH_fLi64ELi64ELNS4_4UMMA5MajorE0ELSN_0ELNSM_7ScaleInE0ELSO_0EEEEEENS4_6LayoutINS5_IJSC_SC_SC_EEENS5_IJNSA_ILi0EEEST_ST_EEEEENS5_IJNS4_10UnderscoreESW_SW_EEEEENS4_13SM90_TMA_LOADENS4_14ComposedLayoutINS4_7SwizzleILi3ELi4ELi3EEENS4_18smem_ptr_flag_bitsILi32EEENSR_INS5_IJNSA_ILi8EEENSA_ILi32EEEEEENS5_IJS16_SC_EEEEEEEvNS4_8identityENS4_23SM90_TMA_LOAD_MULTICASTES1A_vS1B_EENS_8epilogue10collective18CollectiveEpilogueINS1E_23Sm100TmaWarpSpecializedILi3ELi2ELi16ELb1ELb0EEEJSG_NS5_IJNSR_ISF_SC_EENSR_IS16_SC_EEEEESH_SI_SH_SI_NS1E_6fusion15FusionCallbacksIS1I_NS1M_17LinearCombinationISH_fSH_fLNS_15FloatRoundStyleE2EEESG_S1L_JEEENS4_5SM1004TMEM4LOAD26SM100_TMEM_LOAD_16dp128b8xESZ_S1A_NS4_17SM75_U32x4_LDSM_NENS4_14SM90_TMA_STOREES1A_NS4_17SM90_U32x4_STSM_NENS4_39AutoVectorizingCopyWithAssumedAlignmentILi128EEEEEEvvEEEEvNT_6ParamsE)
        .other          _ZN7cutlass13device_kernelINS_4gemm6kernel13GemmUniversalIN4cute5tupleIJiiiiEEENS1_10collective13CollectiveMmaINS1_35MainloopSm100TmaUmmaWarpSpecializedILi3ELi2ELi4ENS5_IJNS4_1CILi2EEENSA_ILi1EEESC_EEEEENS5_IJNSA_ILi64EEESF_SF_EEENS_10tfloat32_tENS5_IJlSC_lEEESH_SI_NS4_8TiledMMAINS4_8MMA_AtomIJNS4_17SM100_MMA_TF32_SSISH_SH_fLi64ELi64ELNS4_4UMMA5MajorE0ELSN_0ELNSM_7ScaleInE0ELSO_0EEEEEENS4_6LayoutINS5_IJSC_SC_SC_EEENS5_IJNSA_ILi0EEEST_ST_EEEEENS5_IJNS4_10UnderscoreESW_SW_EEEEENS4_13SM90_TMA_LOADENS4_14ComposedLayoutINS4_7SwizzleILi3ELi4ELi3EEENS4_18smem_ptr_flag_bitsILi32EEENSR_INS5_IJNSA_ILi8EEENSA_ILi32EEEEEENS5_IJS16_SC_EEEEEEEvNS4_8identityENS4_23SM90_TMA_LOAD_MULTICASTES1A_vS1B_EENS_8epilogue10collective18CollectiveEpilogueINS1E_23Sm100TmaWarpSpecializedILi3ELi2ELi16ELb1ELb0EEEJSG_NS5_IJNSR_ISF_SC_EENSR_IS16_SC_EEEEESH_SI_SH_SI_NS1E_6fusion15FusionCallbacksIS1I_NS1M_17LinearCombinationISH_fSH_fLNS_15FloatRoundStyleE2EEESG_S1L_JEEENS4_5SM1004TMEM4LOAD26SM100_TMEM_LOAD_16dp128b8xESZ_S1A_NS4_17SM75_U32x4_LDSM_NENS4_14SM90_TMA_STOREES1A_NS4_17SM90_U32x4_STSM_NENS4_39AutoVectorizingCopyWithAssumedAlignmentILi128EEEEEEvvEEEEvNT_6ParamsE,@"STO_CUDA_ENTRY STV_DEFAULT"
_ZN7cutlass13device_kernelINS_4gemm6kernel13GemmUniversalIN4cute5tupleIJiiiiEEENS1_10collective13CollectiveMmaINS1_35MainloopSm100TmaUmmaWarpSpecializedILi3ELi2ELi4ENS5_IJNS4_1CILi2EEENSA_ILi1EEESC_EEEEENS5_IJNSA_ILi64EEESF_SF_EEENS_10tfloat32_tENS5_IJlSC_lEEESH_SI_NS4_8TiledMMAINS4_8MMA_AtomIJNS4_17SM100_MMA_TF32_SSISH_SH_fLi64ELi64ELNS4_4UMMA5MajorE0ELSN_0ELNSM_7ScaleInE0ELSO_0EEEEEENS4_6LayoutINS5_IJSC_SC_SC_EEENS5_IJNSA_ILi0EEEST_ST_EEEEENS5_IJNS4_10UnderscoreESW_SW_EEEEENS4_13SM90_TMA_LOADENS4_14ComposedLayoutINS4_7SwizzleILi3ELi4ELi3EEENS4_18smem_ptr_flag_bitsILi32EEENSR_INS5_IJNSA_ILi8EEENSA_ILi32EEEEEENS5_IJS16_SC_EEEEEEEvNS4_8identityENS4_23SM90_TMA_LOAD_MULTICASTES1A_vS1B_EENS_8epilogue10collective18CollectiveEpilogueINS1E_23Sm100TmaWarpSpecializedILi3ELi2ELi16ELb1ELb0EEEJSG_NS5_IJNSR_ISF_SC_EENSR_IS16_SC_EEEEESH_SI_SH_SI_NS1E_6fusion15FusionCallbacksIS1I_NS1M_17LinearCombinationISH_fSH_fLNS_15FloatRoundStyleE2EEESG_S1L_JEEENS4_5SM1004TMEM4LOAD26SM100_TMEM_LOAD_16dp128b8xESZ_S1A_NS4_17SM75_U32x4_LDSM_NENS4_14SM90_TMA_STOREES1A_NS4_17SM90_U32x4_STSM_NENS4_39AutoVectorizingCopyWithAssumedAlignmentILi128EEEEEEvvEEEEvNT_6ParamsE:
[----:B------:R-:W1:Y:S01]  /*0000*/  LDC R1, c[0x0][0x37c] ;  /* 0x0000df00ff017b82 */ /* 0x000e620000000800 */
[----:B------:R-:W2:Y:S01]  /*0010*/  S2R R64, SR_TID.X ;  /* 0x0000000000407919 */ /* 0x000ea20000002100 */
[----:B------:R-:W3:Y:S01]  /*0020*/  LDCU.64 UR8, c[0x0][0x890] ;  /* 0x00011200ff0877ac */ /* 0x000ee20008000a00 */
[----:B------:R-:W-:Y:S02]  /*0030*/  PRMT R53, RZ, 0x7610, R53 ;  /* 0x00007610ff357816 */ /* 0x000fe40000000035 */
[----:B------:R-:W-:Y:S01]  /*0040*/  ELECT P3, URZ, PT ;  /* 0x0000000000ff782f */ /* 0x000fe20003860000 */
[----:B---3--:R-:W-:-:S04]  /*0050*/  UISETP.NE.U32.AND UP0, UPT, UR8, URZ, UPT ;  /* 0x000000ff0800728c */ /* 0x008fc8000bf05070 */
[----:B------:R-:W-:Y:S01]  /*0060*/  UISETP.NE.AND.EX UP0, UPT, UR9, URZ, UPT, UP0 ;  /* 0x000000ff0900728c */ /* 0x000fe2000bf05300 */
[----:B--2---:R-:W-:-:S05]  /*0070*/  SHF.R.U32.HI R54, RZ, 0x5, R64 ;  /* 0x00000005ff367819 */ /* 0x004fca0000011640 */
[----:B------:R-:W2:Y:S02]  /*0080*/  SHFL.IDX PT, R0, R54, RZ, 0x1f ;  /* 0x00001fff36007589 */ /* 0x000ea400000e0000 */
[----:B--2---:R-:W-:Y:S01]  /*0090*/  R2UR UR18, R0 ;  /* 0x00000000001272ca */ /* 0x004fe200000e0000 */
[----:B-1----:R-:W-:-:S14]  /*00a0*/  BRA.U UP0, `(.L_x_0) ;  /* 0x0000000100307547 */ /* 0x002fdc000b800000 */
[----:B------:R-:W1:Y:S02]  /*00b0*/  LDCU.64 UR4, c[0x0][0x888] ;  /* 0x00011100ff0477ac */ /* 0x000e640008000a00 */
[----:B-1----:R-:W-:-:S04]  /*00c0*/  UISETP.NE.U32.AND UP0, UPT, UR4, URZ, UPT ;  /* 0x000000ff0400728c */ /* 0x002fc8000bf05070 */
[----:B------:R-:W-:-:S09]  /*00d0*/  UISETP.NE.AND.EX UP0, UPT, UR5, URZ, UPT, UP0 ;  /* 0x000000ff0500728c */ /* 0x000fd2000bf05300 */
[----:B------:R-:W-:Y:S05]  /*00e0*/  BRA.U !UP0, `(.L_x_1) ;  /* 0x0000000108147547 */ /* 0x000fea000b800000 */
[----:B------:R-:W1:Y:S01]  /*00f0*/  LDC.64 R26, c[0x0][0x888] ;  /* 0x00022200ff1a7b82 */ /* 0x000e620000000a00 */
[----:B------:R-:W1:Y:S02]  /*0100*/  LDCU.64 UR4, c[0x0][0x358] ;  /* 0x00006b00ff0477ac */ /* 0x000e640008000a00 */
[----:B-1----:R1:W5:Y:S01]  /*0110*/  LDG.E R26, desc[UR4][R26.64] ;  /* 0x000000041a1a7981 */ /* 0x002362000c1e1900 */
[----:B------:R-:W-:Y:S01]  /*0120*/  HFMA2 R53, -RZ, RZ, 0, 5.9604644775390625e-08 ;  /* 0x00000001ff357431 */ /* 0x000fe200000001ff */
[----:B------:R-:W-:Y:S05]  /*0130*/  BRA `(.L_x_0) ;  /* 0x00000000000c7947 */ /* 0x000fea0003800000 */
.L_x_1:
[----:B------:R-:W1:Y:S01]  /*0140*/  LDCU UR4, c[0x0][0x880] ;  /* 0x00011000ff0477ac */ /* 0x000e620008000800 */
[----:B------:R-:W-:Y:S01]  /*0150*/  HFMA2 R53, -RZ, RZ, 0, 5.9604644775390625e-08 ;  /* 0x00000001ff357431 */ /* 0x000fe200000001ff */
[----:B-1----:R-:W-:-:S07]  /*0160*/  MOV R26, UR4 ;  /* 0x00000004001a7c02 */ /* 0x002fce0008000f00 */
.L_x_0:
[----:B------:R-:W2:Y:S02]  /*0170*/  LDCU.64 UR4, c[0x0][0x8b0] ;  /* 0x00011600ff0477ac */ /* 0x000ea40008000a00 */
[----:B--2---:R-:W-:-:S04]  /*0180*/  UISETP.NE.U32.AND UP0, UPT, UR4, URZ, UPT ;  /* 0x000000ff0400728c */ /* 0x004fc8000bf05070 */
[----:B------:R-:W-:-:S09]  /*0190*/  UISETP.NE.AND.EX UP0, UPT, UR5, URZ, UPT, UP0 ;  /* 0x000000ff0500728c */ /* 0x000fd2000bf05300 */
[----:B------:R-:W-:Y:S05]  /*01a0*/  BRA.U UP0, `(.L_x_2) ;  /* 0x0000000100287547 */ /* 0x000fea000b800000 */
[----:B------:R-:W2:Y:S02]  /*01b0*/  LDCU.64 UR4, c[0x0][0x8a8] ;  /* 0x00011500ff0477ac */ /* 0x000ea40008000a00 */
[----:B--2---:R-:W-:-:S04]  /*01c0*/  UISETP.NE.U32.AND UP0, UPT, UR4, URZ, UPT ;  /* 0x000000ff0400728c */ /* 0x004fc8000bf05070 */
[----:B------:R-:W-:-:S09]  /*01d0*/  UISETP.NE.AND.EX UP0, UPT, UR5, URZ, UPT, UP0 ;  /* 0x000000ff0500728c */ /* 0x000fd2000bf05300 */
[----:B------:R-:W-:Y:S05]  /*01e0*/  BRA.U !UP0, `(.L_x_3) ;  /* 0x0000000108107547 */ /* 0x000fea000b800000 */
[----:B------:R-:W2:Y:S01]  /*01f0*/  LDC.64 R24, c[0x0][0x8a8] ;  /* 0x00022a00ff187b82 */ /* 0x000ea20000000a00 */
[----:B------:R-:W2:Y:S02]  /*0200*/  LDCU.64 UR4, c[0x0][0x358] ;  /* 0x00006b00ff0477ac */ /* 0x000ea40008000a00 */
[----:B--2---:R2:W5:Y:S01]  /*0210*/  LDG.E R24, desc[UR4][R24.64] ;  /* 0x0000000418187981 */ /* 0x004562000c1e1900 */
[----:B------:R-:W-:Y:S05]  /*0220*/  BRA `(.L_x_2) ;  /* 0x0000000000087947 */ /* 0x000fea0003800000 */
.L_x_3:
[----:B------:R-:W2:Y:S02]  /*0230*/  LDCU UR4, c[0x0][0x8a0] ;  /* 0x00011400ff0477ac */ /* 0x000ea40008000800 */
[----:B--2---:R-:W-:Y:S02]  /*0240*/  MOV R24, UR4 ;  /* 0x0000000400187c02 */ /* 0x004fe40008000f00 */
.L_x_2:
[----:B------:R-:W-:Y:S01]  /*0250*/  IMAD.U32 R0, RZ, RZ, UR18 ;  /* 0x00000012ff007e24 */ /* 0x000fe2000f8e00ff */
[----:B------:R-:W-:Y:S04]  /*0260*/  BSSY.RECONVERGENT B0, `(.L_x_4) ;  /* 0x000000c000007945 */ /* 0x000fe80003800200 */
[C---:B------:R-:W-:Y:S02]  /*0270*/  ISETP.NE.OR P1, PT, R0.reuse, 0x1, !P3 ;  /* 0x000000010000780c */ /* 0x040fe40005f25670 */
[----:B------:R-:W-:-:S11]  /*0280*/  ISETP.NE.OR P0, PT, R0, 0x3, !P3 ;  /* 0x000000030000780c */ /* 0x000fd60005f05670 */
[----:B------:R-:W-:Y:S05]  /*0290*/  @P1 BRA `(.L_x_5) ;  /* 0x0000000000201947 */ /* 0x000fea0003800000 */
[----:B------:R-:W3:Y:S02]  /*02a0*/  LDCU.64 UR4, c[0x0][0x348] ;  /* 0x00006900ff0477ac */ /* 0x000ee40008000a00 */
[----:B---3--:R-:W-:Y:S02]  /*02b0*/  UIADD3 UR6, UP1, UPT, UR4, 0x80, URZ ;  /* 0x0000008004067890 */ /* 0x008fe4000ff3e0ff */
[----:B------:R-:W-:Y:S02]  /*02c0*/  UIADD3 UR4, UP0, UPT, UR4, 0x180, URZ ;  /* 0x0000018004047890 */ /* 0x000fe4000ff1e0ff */
[----:B------:R-:W-:Y:S02]  /*02d0*/  UIADD3.X UR7, UPT, UPT, URZ, UR5, URZ, UP1, !UPT ;  /* 0x00000005ff077290 */ /* 0x000fe40008ffe4ff */
[----:B------:R-:W-:-:S07]  /*02e0*/  UIADD3.X UR5, UPT, UPT, URZ, UR5, URZ, UP0, !UPT ;  /* 0x00000005ff057290 */ /* 0x000fce00087fe4ff */
[----:B------:R3:W-:Y:S02]  /*02f0*/  UTMACCTL.PF [UR6] ;  /* 0x00000000060079b9 */ /* 0x0007e40008040000 */
[----:B------:R3:W-:Y:S02]  /*0300*/  UTMACCTL.PF [UR4] ;  /* 0x00000000040079b9 */ /* 0x0007e40008040000 */
[----:B---3--:R-:W-:Y:S01]  /*0310*/  NOP ;  /* 0x0000000000007918 */ /* 0x008fe20000000000 */
.L_x_5:
[----:B------:R-:W-:Y:S05]  /*0320*/  BSYNC.RECONVERGENT B0 ;  /* 0x0000000000007941 */ /* 0x000fea0003800200 */
.L_x_4:
[----:B------:R-:W-:Y:S04]  /*0330*/  BSSY.RECONVERGENT B0, `(.L_x_6) ;  /* 0x000000a000007945 */ /* 0x000fe80003800200 */
        /* <DEDUP_REMOVED lines=9> */
.L_x_7:
[----:B------:R-:W-:Y:S05]  /*03d0*/  BSYNC.RECONVERGENT B0 ;  /* 0x0000000000007941 */ /* 0x000fea0003800200 */
.L_x_6:
[----:B------:R-:W3:Y:S01]  /*03e0*/  LDCU.64 UR4, c[0x0][0x888] ;  /* 0x00011100ff0477ac */ /* 0x000ee20008000a00 */
[----:B------:R-:W-:Y:S02]  /*03f0*/  UISETP.EQ.U32.AND UP2, UPT, UR8, URZ, UPT ;  /* 0x000000ff0800728c */ /* 0x000fe4000bf42070 */
[----:B------:R-:W-:Y:S02]  /*0400*/  UPLOP3.LUT UP3, UPT, UPT, UPT, UPT, 0x80, 0x8 ;  /* 0x000000000008789c */ /* 0x000fe40003f6f070 */
[----:B---3--:R-:W-:-:S04]  /*0410*/  UISETP.NE.U32.AND UP0, UPT, UR4, URZ, UPT ;  /* 0x000000ff0400728c */ /* 0x008fc8000bf05070 */
[----:B------:R-:W-:-:S04]  /*0420*/  UISETP.NE.AND.EX UP1, UPT, UR5, URZ, UPT, UP0 ;  /* 0x000000ff0500728c */ /* 0x000fc8000bf25300 */
[----:B------:R-:W-:-:S04]  /*0430*/  UISETP.EQ.OR.EX UP4, UPT, UR9, URZ, !UP1, UP2 ;  /* 0x000000ff0900728c */ /* 0x000fc8000cf82720 */
[----:B------:R-:W-:-:S06]  /*0440*/  UP2UR UR4, UPR, URZ, 0x10 ;  /* 0x00000010ff047883 */ /* 0x000fcc0008000000 */
[----:B------:R-:W-:Y:S01]  /*0450*/  MOV R57, UR4 ;  /* 0x0000000400397c02 */ /* 0x000fe20008000f00 */
[----:B------:R-:W-:Y:S06]  /*0460*/  BRA.U !UP4, `(.L_x_8) ;  /* 0x000000010c207547 */ /* 0x000fec000b800000 */
[----:B------:R-:W-:Y:S01]  /*0470*/  UISETP.NE.U32.AND UP2, UPT, UR8, URZ, UPT ;  /* 0x000000ff0800728c */ /* 0x000fe2000bf45070 */
[----:B-----5:R-:W-:Y:S01]  /*0480*/  FSETP.NEU.AND P0, PT, R26, RZ, PT ;  /* 0x000000ff1a00720b */ /* 0x020fe20003f0d000 */
[----:B------:R-:W-:Y:S02]  /*0490*/  USEL UR4, URZ, 0xffffffff, UP1 ;  /* 0xffffffffff047887 */ /* 0x000fe40008800000 */
[----:B------:R-:W-:-:S10]  /*04a0*/  UISETP.NE.AND.EX UP2, UPT, UR9, URZ, UPT, UP2 ;  /* 0x000000ff0900728c */ /* 0x000fd4000bf45320 */
[----:B------:R-:W-:Y:S01]  /*04b0*/  VOTEU.ANY UP0, P0 ;  /* 0x0000000000ff7886 */ /* 0x000fe20000000100 */
[----:B------:R-:W-:-:S04]  /*04c0*/  @!UP2 USEL UR4, URZ, 0xffffffff, UP0 ;  /* 0xffffffffff04a887 */ /* 0x000fc80008000000 */
[----:B------:R-:W-:-:S04]  /*04d0*/  ULOP3.LUT UR4, UR4, 0x1, URZ, 0xc0, !UPT ;  /* 0x0000000104047892 */ /* 0x000fc8000f8ec0ff */
[----:B------:R-:W-:-:S11]  /*04e0*/  UISETP.NE.U32.AND UP3, UPT, UR4, 0x1, UPT ;  /* 0x000000010400788c */ /* 0x000fd6000bf65070 */
.L_x_8:
[----:B------:R-:W3:Y:S01]  /*04f0*/  SHFL.IDX PT, R2, R54, RZ, 0x1f ;  /* 0x00001fff36027589 */ /* 0x000ee200000e0000 */
[----:B------:R-:W-:Y:S01]  /*0500*/  UISETP.NE.AND UP5, UPT, UR18, 0x2, UPT ;  /* 0x000000021200788c */ /* 0x000fe2000bfa5270 */
[----:B---3--:R-:W-:-:S13]  /*0510*/  ISETP.NE.AND P0, PT, R2, RZ, PT ;  /* 0x000000ff0200720c */ /* 0x008fda0003f05270 */
[----:B------:R-:W-:Y:S05]  /*0520*/  @P0 BRA `(.L_x_9) ;  /* 0x0000000000500947 */ /* 0x000fea0003800000 */
[----:B------:R-:W3:Y:S01]  /*0530*/  S2UR UR4, SR_CgaCtaId ;  /* 0x00000000000479c3 */ /* 0x000ee20000008800 */
[----:B------:R-:W-:Y:S01]  /*0540*/  UMOV UR5, 0x400 ;  /* 0x0000040000057882 */ /* 0x000fe20000000000 */
[----:B------:R-:W-:Y:S01]  /*0550*/  UMOV UR8, 0x1 ;  /* 0x0000000100087882 */ /* 0x000fe20000000000 */
[----:B------:R-:W-:Y:S01]  /*0560*/  UMOV UR6, 0x2 ;  /* 0x0000000200067882 */ /* 0x000fe20000000000 */
[----:B------:R-:W-:-:S04]  /*0570*/  UIADD3 UR8, UPT, UPT, -UR8, 0x100000, URZ ;  /* 0x0010000008087890 */ /* 0x000fc8000fffe1ff */
[----:B------:R-:W-:Y:S02]  /*0580*/  USHF.L.U32 UR9, UR8, 0xb, URZ ;  /* 0x0000000b08097899 */ /* 0x000fe400080006ff */
[----:B------:R-:W-:Y:S02]  /*0590*/  USHF.L.U32 UR8, UR8, 0x1, URZ ;  /* 0x0000000108087899 */ /* 0x000fe400080006ff */
[----:B------:R-:W-:-:S04]  /*05a0*/  UIADD3 UR6, UPT, UPT, -UR6, 0x100000, URZ ;  /* 0x0010000006067890 */ /* 0x000fc8000fffe1ff */
[----:B------:R-:W-:Y:S02]  /*05b0*/  USHF.L.U32 UR7, UR6, 0xb, URZ ;  /* 0x0000000b06077899 */ /* 0x000fe400080006ff */
[----:B------:R-:W-:Y:S01]  /*05c0*/  USHF.L.U32 UR6, UR6, 0x1, URZ ;  /* 0x0000000106067899 */ /* 0x000fe200080006ff */
[----:B------:R-:W-:Y:S01]  /*05d0*/  ELECT P0, URZ, PT ;  /* 0x0000000000ff782f */ /* 0x000fe20003800000 */
[----:B---3--:R-:W-:Y:S01]  /*05e0*/  ULEA UR4, UR4, UR5, 0x18 ;  /* 0x0000000504047291 */ /* 0x008fe2000f8ec0ff */
[----:B------:R-:W3:Y:S11]  /*05f0*/  FENCE.VIEW.ASYNC.S ;  /* 0x00000000000073c6 */ /* 0x000ef60000000000 */
[----:B---3--:R3:W4:Y:S01]  /*0600*/  SYNCS.EXCH.64 URZ, [UR4], UR8 ;  /* 0x0000000804ff75b2 */ /* 0x0087220008000100 */
[----:B------:R3:W1:Y:S01]  /*0610*/  SYNCS.EXCH.64 URZ, [UR4+0x18], UR6 ;  /* 0x0000180604ff75b2 */ /* 0x0006620008000100 */
[----:B------:R3:W1:Y:S01]  /*0620*/  SYNCS.EXCH.64 URZ, [UR4+0x8], UR8 ;  /* 0x0000080804ff75b2 */ /* 0x0006620008000100 */
[----:B------:R3:W1:Y:S01]  /*0630*/  SYNCS.EXCH.64 URZ, [UR4+0x20], UR6 ;  /* 0x0000200604ff75b2 */ /* 0x0006620008000100 */
[----:B------:R3:W1:Y:S01]  /*0640*/  SYNCS.EXCH.64 URZ, [UR4+0x10], UR8 ;  /* 0x0000100804ff75b2 */ /* 0x0006620008000100 */
[----:B------:R3:W1:Y:S01]  /*0650*/  SYNCS.EXCH.64 URZ, [UR4+0x28], UR6 ;  /* 0x0000280604ff75b2 */ /* 0x0006620008000100 */
[----:B------:R-:W-:Y:S01]  /*0660*/  NOP ;  /* 0x0000000000007918 */ /* 0x000fe20000000000 */
.L_x_9:
[----:B------:R-:W2:Y:S01]  /*0670*/  SHFL.IDX PT, R2, R54, RZ, 0x1f ;  /* 0x00001fff36027589 */ /* 0x000ea200000e0000 */
[----:B------:R-:W-:Y:S01]  /*0680*/  NOP ;  /* 0x0000000000007918 */ /* 0x000fe20000000000 */
[----:B--2---:R-:W-:-:S13]  /*0690*/  ISETP.NE.AND P0, PT, R2, 0x1, PT ;  /* 0x000000010200780c */ /* 0x004fda0003f05270 */
[----:B------:R-:W-:Y:S05]  /*06a0*/  @P0 BRA `(.L_x_10) ;  /* 0x0000000000500947 */ /* 0x000fea0003800000 */
[----:B---3--:R-:W2:Y:S01]  /*06b0*/  S2UR UR4, SR_CgaCtaId ;  /* 0x00000000000479c3 */ /* 0x008ea20000008800 */
        /* <DEDUP_REMOVED lines=10> */
[----:B--2---:R-:W-:Y:S01]  /*0760*/  ULEA UR4, UR4, UR5, 0x18 ;  /* 0x0000000504047291 */ /* 0x004fe2000f8ec0ff */
[----:B------:R-:W2:Y:S11]  /*0770*/  FENCE.VIEW.ASYNC.S ;  /* 0x00000000000073c6 */ /* 0x000eb60000000000 */
[----:B--2---:R2:W3:Y:S01]  /*0780*/  SYNCS.EXCH.64 URZ, [UR4+0x30], UR8 ;  /* 0x0000300804ff75b2 */ /* 0x0044e20008000100 */
[----:B------:R2:W1:Y:S01]  /*0790*/  SYNCS.EXCH.64 URZ, [UR4+0x48], UR6 ;  /* 0x0000480604ff75b2 */ /* 0x0004620008000100 */
[----:B------:R2:W1:Y:S01]  /*07a0*/  SYNCS.EXCH.64 URZ, [UR4+0x38], UR8 ;  /* 0x0000380804ff75b2 */ /* 0x0004620008000100 */
[----:B------:R2:W1:Y:S01]  /*07b0*/  SYNCS.EXCH.64 URZ, [UR4+0x50], UR6 ;  /* 0x0000500604ff75b2 */ /* 0x0004620008000100 */
[----:B------:R2:W1:Y:S01]  /*07c0*/  SYNCS.EXCH.64 URZ, [UR4+0x40], UR8 ;  /* 0x0000400804ff75b2 */ /* 0x0004620008000100 */
[----:B------:R2:W1:Y:S01]  /*07d0*/  SYNCS.EXCH.64 URZ, [UR4+0x58], UR6 ;  /* 0x0000580604ff75b2 */ /* 0x0004620008000100 */
[----:B------:R-:W-:Y:S01]  /*07e0*/  NOP ;  /* 0x0000000000007918 */ /* 0x000fe20000000000 */
.L_x_10:
[----:B------:R-:W4:Y:S01]  /*07f0*/  SHFL.IDX PT, R2, R54, RZ, 0x1f ;  /* 0x00001fff36027589 */ /* 0x000f2200000e0000 */
[----:B------:R-:W-:Y:S01]  /*0800*/  NOP ;  /* 0x0000000000007918 */ /* 0x000fe20000000000 */
[----:B----4-:R-:W-:-:S13]  /*0810*/  ISETP.NE.AND P0, PT, R2, 0x3, PT ;  /* 0x000000030200780c */ /* 0x010fda0003f05270 */
[----:B------:R-:W-:Y:S05]  /*0820*/  @P0 BRA `(.L_x_11) ;  /* 0x0000000000300947 */ /* 0x000fea0003800000 */
[----:B--23--:R-:W2:Y:S01]  /*0830*/  S2UR UR4, SR_CgaCtaId ;  /* 0x00000000000479c3 */ /* 0x00cea20000008800 */
[----:B------:R-:W-:Y:S01]  /*0840*/  UMOV UR6, 0x400 ;  /* 0x0000040000067882 */ /* 0x000fe20000000000 */
[----:B------:R-:W-:Y:S01]  /*0850*/  UMOV UR5, 0x20 ;  /* 0x0000002000057882 */ /* 0x000fe20000000000 */
[----:B------:R-:W-:Y:S01]  /*0860*/  ELECT P0, URZ, PT ;  /* 0x0000000000ff782f */ /* 0x000fe20003800000 */
[----:B--2---:R-:W-:Y:S02]  /*0870*/  ULEA UR6, UR4, UR6, 0x18 ;  /* 0x0000000604067291 */ /* 0x004fe4000f8ec0ff */
[----:B------:R-:W-:-:S04]  /*0880*/  UIADD3 UR4, UPT, UPT, -UR5, 0x100000, URZ ;  /* 0x0010000005047890 */ /* 0x000fc8000fffe1ff */
[----:B------:R-:W-:Y:S02]  /*0890*/  USHF.L.U32 UR5, UR4, 0xb, URZ ;  /* 0x0000000b04057899 */ /* 0x000fe400080006ff */
[----:B------:R-:W-:Y:S01]  /*08a0*/  USHF.L.U32 UR4, UR4, 0x1, URZ ;  /* 0x0000000104047899 */ /* 0x000fe200080006ff */
[----:B------:R-:W2:Y:S11]  /*08b0*/  FENCE.VIEW.ASYNC.S ;  /* 0x00000000000073c6 */ /* 0x000eb60000000000 */
[----:B--2---:R4:W2:Y:S01]  /*08c0*/  SYNCS.EXCH.64 URZ, [UR6+0x60], UR4 ;  /* 0x0000600406ff75b2 */ /* 0x0048a20008000100 */
[----:B------:R4:W3:Y:S02]  /*08d0*/  SYNCS.EXCH.64 URZ, [UR6+0x68], UR4 ;  /* 0x0000680406ff75b2 */ /* 0x0008e40008000100 */
[----:B----4-:R-:W-:Y:S01]  /*08e0*/  NOP ;  /* 0x0000000000007918 */ /* 0x010fe20000000000 */
.L_x_11:
[----:B------:R-:W4:Y:S01]  /*08f0*/  SHFL.IDX PT, R2, R54, RZ, 0x1f ;  /* 0x00001fff36027589 */ /* 0x000f2200000e0000 */
[----:B------:R-:W-:Y:S01]  /*0900*/  NOP ;  /* 0x0000000000007918 */ /* 0x000fe20000000000 */
[----:B----4-:R-:W-:-:S13]  /*0910*/  ISETP.NE.AND P0, PT, R2, 0x4, PT ;  /* 0x000000040200780c */ /* 0x010fda0003f05270 */
[----:B------:R-:W-:Y:S05]  /*0920*/  @P0 BRA `(.L_x_12) ;  /* 0x00000000004c0947 */ /* 0x000fea0003800000 */
[----:B--23--:R-:W2:Y:S01]  /*0930*/  S2UR UR6, SR_CgaCtaId ;  /* 0x00000000000679c3 */ /* 0x00cea20000008800 */
[----:B------:R-:W-:Y:S01]  /*0940*/  UMOV UR4, 0x1e0 ;  /* 0x000001e000047882 */ /* 0x000fe20000000000 */
[----:B------:R-:W-:Y:S01]  /*0950*/  UMOV UR5, 0x400 ;  /* 0x0000040000057882 */ /* 0x000fe20000000000 */
[----:B------:R-:W-:Y:S01]  /*0960*/  USEL UR4, UR4, 0x1a0, UP3 ;  /* 0x000001a004047887 */ /* 0x000fe20009800000 */
[----:B------:R-:W-:Y:S01]  /*0970*/  UMOV UR8, 0x1 ;  /* 0x0000000100087882 */ /* 0x000fe20000000000 */
[----:B------:R-:W-:Y:S01]  /*0980*/  ELECT P0, URZ, PT ;  /* 0x0000000000ff782f */ /* 0x000fe20003800000 */
[----:B------:R-:W-:-:S04]  /*0990*/  UIADD3 UR8, UPT, UPT, -UR8, 0x100000, URZ ;  /* 0x0010000008087890 */ /* 0x000fc8000fffe1ff */
[----:B------:R-:W-:Y:S02]  /*09a0*/  USHF.L.U32 UR9, UR8, 0xb, URZ ;  /* 0x0000000b08097899 */ /* 0x000fe400080006ff */
[----:B------:R-:W-:Y:S02]  /*09b0*/  USHF.L.U32 UR8, UR8, 0x1, URZ ;  /* 0x0000000108087899 */ /* 0x000fe400080006ff */
[----:B--2---:R-:W-:Y:S02]  /*09c0*/  ULEA UR6, UR6, UR5, 0x18 ;  /* 0x0000000506067291 */ /* 0x004fe4000f8ec0ff */
[----:B------:R-:W-:-:S04]  /*09d0*/  UIADD3 UR4, UPT, UPT, -UR4, 0x100000, URZ ;  /* 0x0010000004047890 */ /* 0x000fc8000fffe1ff */
[----:B------:R-:W-:Y:S02]  /*09e0*/  USHF.L.U32 UR5, UR4, 0xb, URZ ;  /* 0x0000000b04057899 */ /* 0x000fe400080006ff */
[----:B------:R-:W-:Y:S01]  /*09f0*/  USHF.L.U32 UR4, UR4, 0x1, URZ ;  /* 0x0000000104047899 */ /* 0x000fe200080006ff */
[----:B------:R-:W2:Y:S03]  /*0a00*/  FENCE.VIEW.ASYNC.S ;  /* 0x00000000000073c6 */ /* 0x000ea60000000000 */
[----:B--2---:R4:W2:Y:S08]  /*0a10*/  SYNCS.EXCH.64 URZ, [UR6+0x70], UR8 ;  /* 0x0000700806ff75b2 */ /* 0x0048b00008000100 */
[----:B------:R4:W3:Y:S01]  /*0a20*/  SYNCS.EXCH.64 URZ, [UR6+0x80], UR4 ;  /* 0x0000800406ff75b2 */ /* 0x0008e20008000100 */
[----:B------:R4:W1:Y:S01]  /*0a30*/  SYNCS.EXCH.64 URZ, [UR6+0x78], UR8 ;  /* 0x0000780806ff75b2 */ /* 0x0008620008000100 */
[----:B------:R4:W1:Y:S02]  /*0a40*/  SYNCS.EXCH.64 URZ, [UR6+0x88], UR4 ;  /* 0x0000880406ff75b2 */ /* 0x0008640008000100 */
[----:B----4-:R-:W-:Y:S01]  /*0a50*/  NOP ;  /* 0x0000000000007918 */ /* 0x010fe20000000000 */
.L_x_12:
[----:B------:R-:W4:Y:S01]  /*0a60*/  SHFL.IDX PT, R2, R54, RZ, 0x1f ;  /* 0x00001fff36027589 */ /* 0x000f2200000e0000 */
[----:B------:R-:W-:Y:S01]  /*0a70*/  NOP ;  /* 0x0000000000007918 */ /* 0x000fe20000000000 */
[----:B----4-:R-:W-:-:S13]  /*0a80*/  ISETP.NE.AND P0, PT, R2, 0x5, PT ;  /* 0x000000050200780c */ /* 0x010fda0003f05270 */
[----:B------:R-:W-:Y:S05]  /*0a90*/  @P0 BRA `(.L_x_13) ;  /* 0x0000000000580947 */ /* 0x000fea0003800000 */
[----:B--23--:R-:W2:Y:S01]  /*0aa0*/  S2UR UR4, SR_CgaCtaId ;  /* 0x00000000000479c3 */ /* 0x00cea20000008800 */
        /* <DEDUP_REMOVED lines=12> */
[----:B--2---:R4:W2:Y:S01]  /*0b70*/  SYNCS.EXCH.64 URZ, [UR4+0x90], UR8 ;  /* 0x0000900804ff75b2 */ /* 0x0048a20008000100 */
[----:B------:R4:W3:Y:S01]  /*0b80*/  SYNCS.EXCH.64 URZ, [UR4+0xb0], UR6 ;  /* 0x0000b00604ff75b2 */ /* 0x0008e20008000100 */
[----:B------:R4:W1:Y:S01]  /*0b90*/  SYNCS.EXCH.64 URZ, [UR4+0x98], UR8 ;  /* 0x0000980804ff75b2 */ /* 0x0008620008000100 */
[----:B------:R4:W1:Y:S01]  /*0ba0*/  SYNCS.EXCH.64 URZ, [UR4+0xb8], UR6 ;  /* 0x0000b80604ff75b2 */ /* 0x0008620008000100 */
[----:B------:R4:W1:Y:S01]  /*0bb0*/  SYNCS.EXCH.64 URZ, [UR4+0xa0], UR8 ;  /* 0x0000a00804ff75b2 */ /* 0x0008620008000100 */
[----:B------:R4:W1:Y:S01]  /*0bc0*/  SYNCS.EXCH.64 URZ, [UR4+0xc0], UR6 ;  /* 0x0000c00604ff75b2 */ /* 0x0008620008000100 */
[----:B------:R4:W1:Y:S01]  /*0bd0*/  SYNCS.EXCH.64 URZ, [UR4+0xa8], UR8 ;  /* 0x0000a80804ff75b2 */ /* 0x0008620008000100 */
[----:B------:R4:W1:Y:S02]  /*0be0*/  SYNCS.EXCH.64 URZ, [UR4+0xc8], UR6 ;  /* 0x0000c80604ff75b2 */ /* 0x0008640008000100 */
[----:B----4-:R-:W-:Y:S01]  /*0bf0*/  NOP ;  /* 0x0000000000007918 */ /* 0x010fe20000000000 */
.L_x_13:
[----:B------:R-:W4:Y:S01]  /*0c00*/  SHFL.IDX PT, R2, R54, RZ, 0x1f ;  /* 0x00001fff36027589 */ /* 0x000f2200000e0000 */
[----:B------:R-:W1:Y:S01]  /*0c10*/  S2UR UR54, SR_CgaCtaId ;  /* 0x00000000003679c3 */ /* 0x000e620000008800 */
[----:B------:R-:W-:Y:S01]  /*0c20*/  NOP ;  /* 0x0000000000007918 */ /* 0x000fe20000000000 */
[----:B----4-:R-:W-:-:S13]  /*0c30*/  ISETP.NE.AND P0, PT, R2, 0x3, PT ;  /* 0x000000030200780c */ /* 0x010fda0003f05270 */
[----:B-1----:R-:W-:Y:S05]  /*0c40*/  @P0 BRA `(.L_x_14) ;  /* 0x0000000000340947 */ /* 0x002fea0003800000 */
[----:B--23--:R-:W-:Y:S01]  /*0c50*/  UMOV UR4, 0x400 ;  /* 0x0000040000047882 */ /* 0x00cfe20000000000 */
[----:B------:R-:W-:Y:S01]  /*0c60*/  UMOV UR6, 0x20 ;  /* 0x0000002000067882 */ /* 0x000fe20000000000 */
[----:B------:R-:W-:Y:S02]  /*0c70*/  ULEA UR4, UR54, UR4, 0x18 ;  /* 0x0000000436047291 */ /* 0x000fe4000f8ec0ff */
[----:B------:R-:W-:-:S04]  /*0c80*/  UIADD3 UR6, UPT, UPT, -UR6, 0x100000, URZ ;  /* 0x0010000006067890 */ /* 0x000fc8000fffe1ff */
[----:B------:R-:W-:Y:S02]  /*0c90*/  USHF.L.U32 UR7, UR6, 0xb, URZ ;  /* 0x0000000b06077899 */ /* 0x000fe400080006ff */
[----:B------:R-:W-:Y:S01]  /*0ca0*/  USHF.L.U32 UR6, UR6, 0x1, URZ ;  /* 0x0000000106067899 */ /* 0x000fe200080006ff */
[----:B------:R-:W-:Y:S01]  /*0cb0*/  ELECT P0, URZ, PT ;  /* 0x0000000000ff782f */ /* 0x000fe20003800000 */
[----:B------:R-:W1:Y:S10]  /*0cc0*/  FENCE.VIEW.ASYNC.S ;  /* 0x00000000000073c6 */ /* 0x000e740000000000 */
[----:B-1----:R1:W4:Y:S01]  /*0cd0*/  SYNCS.EXCH.64 URZ, [UR4+0xd0], UR6 ;  /* 0x0000d00604ff75b2 */ /* 0x0023220008000100 */
[----:B------:R1:W2:Y:S01]  /*0ce0*/  SYNCS.EXCH.64 URZ, [UR4+0xe0], UR6 ;  /* 0x0000e00604ff75b2 */ /* 0x0002a20008000100 */
[----:B------:R1:W3:Y:S01]  /*0cf0*/  SYNCS.EXCH.64 URZ, [UR4+0xd8], UR6 ;  /* 0x0000d80604ff75b2 */ /* 0x0002e20008000100 */
[----:B------:R1:W1:Y:S01]  /*0d00*/  SYNCS.EXCH.64 URZ, [UR4+0xe8], UR6 ;  /* 0x0000e80604ff75b2 */ /* 0x0002620008000100 */
[----:B------:R-:W-:Y:S01]  /*0d10*/  NOP ;  /* 0x0000000000007918 */ /* 0x000fe20000000000 */
.L_x_14:
[----:B-123--:R-:W1:Y:S01]  /*0d20*/  LDCU UR4, c[0x0][0x36c] ;  /* 0x00006d80ff0477ac */ /* 0x00ee620008000800 */
[----:B------:R-:W-:Y:S01]  /*0d30*/  ISETP.NE.OR P3, PT, R0, 0x2, !P3 ;  /* 0x000000020000780c */ /* 0x000fe20005f65670 */
[----:B------:R-:W-:Y:S01]  /*0d40*/  NOP ;  /* 0x0000000000007918 */ /* 0x000fe20000000000 */
[----:B------:R-:W-:Y:S01]  /*0d50*/  LOP3.LUT R0, R64, 0x1f, RZ, 0xc0, !PT ;  /* 0x0000001f40007812 */ /* 0x000fe200078ec0ff */
[----:B------:R-:W-:Y:S02]  /*0d60*/  UISETP.NE.AND UP4, UPT, UR18, URZ, UPT ;  /* 0x000000ff1200728c */ /* 0x000fe4000bf85270 */
[----:B-1----:R-:W-:-:S09]  /*0d70*/  UISETP.EQ.U32.AND UP6, UPT, UR4, 0x1, UPT ;  /* 0x000000010400788c */ /* 0x002fd2000bfc2070 */
[----:B------:R-:W-:Y:S05]  /*0d80*/  BRA.U !UP6, `(.L_x_15) ;  /* 0x000000010e087547 */ /* 0x000fea000b800000 */
[----:B----4-:R-:W-:Y:S01]  /*0d90*/  UCGABAR_ARV ;  /* 0x00000000000079c7 */ /* 0x010fe20008000000 */
[----:B------:R-:W-:Y:S05]  /*0da0*/  BRA `(.L_x_16) ;  /* 0x0000000000047947 */ /* 0x000fea0003800000 */
.L_x_15:
[----:B----4-:R-:W-:Y:S01]  /*0db0*/  NOP ;  /* 0x0000000000007918 */ /* 0x010fe20000000000 */
.L_x_16:
[----:B------:R-:W1:Y:S01]  /*0dc0*/  S2UR UR26, SR_CTAID.X ;  /* 0x00000000001a79c3 */ /* 0x000e620000002500 */
[----:B------:R-:W-:-:S05]  /*0dd0*/  CS2R.32 R56, SR_CgaSize ;  /* 0x0000000000387805 */ /* 0x000fca0000008a00 */
[----:B------:R-:W-:-:S05]  /*0de0*/  IMAD R56, R56, -0xa0, RZ ;  /* 0xffffff6038387824 */ /* 0x000fca00078e02ff */
[----:B------:R-:W-:-:S14]  /*0df0*/  R2UR UR5, R56 ;  /* 0x00000000380572ca */ /* 0x000fdc00000e0000 */
[----:B------:R-:W2:Y:S01]  /*0e00*/  LDCU UR5, c[0x0][UR5+0x2b0] ;  /* 0x00005600050577ac */ /* 0x000ea20008000800 */
[----:B------:R-:W-:-:S05]  /*0e10*/  CS2R.32 R56, SR_CgaSize ;  /* 0x0000000000387805 */ /* 0x000fca0000008a00 */
[----:B------:R-:W-:-:S05]  /*0e20*/  IMAD R56, R56, -0xa0, RZ ;  /* 0xffffff6038387824 */ /* 0x000fca00078e02ff */
[----:B------:R-:W-:-:S14]  /*0e30*/  R2UR UR4, R56 ;  /* 0x00000000380472ca */ /* 0x000fdc00000e0000 */
[----:B------:R-:W3:Y:S01]  /*0e40*/  LDCU UR4, c[0x0][UR4+0x2b4] ;  /* 0x00005680040477ac */ /* 0x000ee20008000800 */
[----:B------:R-:W4:Y:S01]  /*0e50*/  S2UR UR27, SR_CTAID.Y ;  /* 0x00000000001b79c3 */ /* 0x000f220000002600 */
[----:B------:R-:W-:-:S05]  /*0e60*/  CS2R.32 R56, SR_CgaSize ;  /* 0x0000000000387805 */ /* 0x000fca0000008a00 */
[----:B------:R-:W-:-:S05]  /*0e70*/  IMAD R56, R56, -0xa0, RZ ;  /* 0xffffff6038387824 */ /* 0x000fca00078e02ff */
[----:B------:R-:W-:-:S14]  /*0e80*/  R2UR UR6, R56 ;  /* 0x00000000380672ca */ /* 0x000fdc00000e0000 */
[----:B------:R-:W3:Y:S01]  /*0e90*/  LDCU UR6, c[0x0][UR6+0x2a0] ;  /* 0x00005400060677ac */ /* 0x000ee20008000800 */
[----:B------:R-:W-:-:S05]  /*0ea0*/  CS2R.32 R56, SR_CgaSize ;  /* 0x0000000000387805 */ /* 0x000fca0000008a00 */
[----:B------:R-:W-:-:S05]  /*0eb0*/  IMAD R56, R56, -0xa0, RZ ;  /* 0xffffff6038387824 */ /* 0x000fca00078e02ff */
[----:B------:R-:W-:-:S14]  /*0ec0*/  R2UR UR7, R56 ;  /* 0x00000000380772ca */ /* 0x000fdc00000e0000 */
[----:B------:R-:W3:Y:S01]  /*0ed0*/  LDCU UR7, c[0x0][UR7+0x2a4] ;  /* 0x00005480070777ac */ /* 0x000ee20008000800 */
[----:B------:R-:W-:Y:S01]  /*0ee0*/  USHF.L.U32 UR23, UR54, 0xa, URZ ;  /* 0x0000000a36177899 */ /* 0x000fe200080006ff */
[----:B------:R-:W3:Y:S01]  /*0ef0*/  LDCU UR19, c[0x0][0xb24] ;  /* 0x00016480ff1377ac */ /* 0x000ee20008000800 */
[----:B------:R-:W3:Y:S01]  /*0f00*/  LDCU UR42, c[0x0][0xb24] ;  /* 0x00016480ff2a77ac */ /* 0x000ee20008000800 */
[----:B-1----:R-:W-:Y:S01]  /*0f10*/  I2FP.F32.U32 R3, UR26 ;  /* 0x0000001a00037c45 */ /* 0x002fe20008201000 */
[----:B------:R-:W1:Y:S04]  /*0f20*/  LDCU UR22, c[0x0][0xb30] ;  /* 0x00016600ff1677ac */ /* 0x000e680008000800 */
[----:B--2---:R-:W-:Y:S01]  /*0f30*/  FMUL R3, R3, UR5 ;  /* 0x0000000503037c20 */ /* 0x004fe20008400000 */
[----:B------:R-:W-:Y:S01]  /*0f40*/  ULOP3.LUT UR23, UR23, 0x400, URZ, 0xc0, !UPT ;  /* 0x0000040017177892 */ /* 0x000fe2000f8ec0ff */
[----:B----4-:R-:W-:-:S04]  /*0f50*/  I2FP.F32.U32 R2, UR27 ;  /* 0x0000001b00027c45 */ /* 0x010fc80008201000 */
[----:B------:R-:W2:Y:S01]  /*0f60*/  F2I.U32.TRUNC.NTZ R3, R3 ;  /* 0x0000000300037305 */ /* 0x000ea2000020f000 */
[----:B---3--:R-:W-:-:S07]  /*0f70*/  FMUL R2, R2, UR4 ;  /* 0x0000000402027c20 */ /* 0x008fce0008400000 */
[----:B------:R-:W3:Y:S01]  /*0f80*/  F2I.U32.TRUNC.NTZ R2, R2 ;  /* 0x0000000200027305 */ /* 0x000ee2000020f000 */
[----:B--2---:R-:W-:Y:S02]  /*0f90*/  R2UR UR5, R3 ;  /* 0x00000000030572ca */ /* 0x004fe400000e0000 */
[----:B---3--:R-:W-:Y:S02]  /*0fa0*/  R2UR UR4, R2 ;  /* 0x00000000020472ca */ /* 0x008fe400000e0000 */
[----:B------:R-:W-:-:S09]  /*0fb0*/  PRMT R2, RZ, 0x7610, R2 ;  /* 0x00007610ff027816 */ /* 0x000fd20000000002 */
[----:B------:R-:W-:-:S04]  /*0fc0*/  UIADD3 UR5, UPT, UPT, -UR5, URZ, URZ ;  /* 0x000000ff05057290 */ /* 0x000fc8000fffe1ff */
[----:B------:R-:W-:Y:S02]  /*0fd0*/  UIMAD UR5, UR6, UR5, UR26 ;  /* 0x00000005060572a4 */ /* 0x000fe4000f8e021a */
[----:B------:R-:W-:-:S04]  /*0fe0*/  UIADD3 UR4, UPT, UPT, -UR4, URZ, URZ ;  /* 0x000000ff04047290 */ /* 0x000fc8000fffe1ff */
[----:B------:R-:W-:Y:S01]  /*0ff0*/  IMAD.U32 R56, RZ, RZ, UR5 ;  /* 0x00000005ff387e24 */ /* 0x000fe2000f8e00ff */
[----:B------:R-:W-:-:S06]  /*1000*/  UIMAD UR4, UR7, UR4, UR27 ;  /* 0x00000004070472a4 */ /* 0x000fcc000f8e021b */
[----:B------:R-:W-:Y:S01]  /*1010*/  IMAD.U32 R55, RZ, RZ, UR4 ;  /* 0x00000004ff377e24 */ /* 0x000fe2000f8e00ff */
[----:B-1----:R-:W-:Y:S06]  /*1020*/  BRA.U UP4, `(.L_x_17) ;  /* 0x00000001042c7547 */ /* 0x002fec000b800000 */
[----:B------:R-:W-:Y:S02]  /*1030*/  R2UR UR4, R55 ;  /* 0x00000000370472ca */ /* 0x000fe400000e0000 */
[----:B------:R-:W-:-:S11]  /*1040*/  R2UR UR6, R56 ;  /* 0x00000000380672ca */ /* 0x000fd600000e0000 */
[----:B------:R-:W-:-:S04]  /*1050*/  UISETP.NE.AND UP0, UPT, UR4, URZ, UPT ;  /* 0x000000ff0400728c */ /* 0x000fc8000bf05270 */
[----:B------:R-:W-:-:S04]  /*1060*/  UISETP.EQ.OR UP0, UPT, UR6, URZ, !UP0 ;  /* 0x000000ff0600728c */ /* 0x000fc8000c702670 */
[----:B------:R-:W-:Y:S02]  /*1070*/  USEL UR5, URZ, 0x1, !UP0 ;  /* 0x00000001ff057887 */ /* 0x000fe4000c000000 */
[----:B------:R-:W-:-:S04]  /*1080*/  UISETP.NE.AND UP0, UPT, UR4, URZ, UPT ;  /* 0x000000ff0400728c */ /* 0x000fc8000bf05270 */
[----:B------:R-:W-:Y:S02]  /*1090*/  USEL UR4, URZ, 0x2, UP0 ;  /* 0x00000002ff047887 */ /* 0x000fe40008000000 */
[----:B------:R-:W-:-:S04]  /*10a0*/  UISETP.NE.AND UP0, UPT, UR6, 0x1, UPT ;  /* 0x000000010600788c */ /* 0x000fc8000bf05270 */
[----:B------:R-:W-:-:S04]  /*10b0*/  USEL UR4, UR4, 0x2, UP0 ;  /* 0x0000000204047887 */ /* 0x000fc80008000000 */
[----:B------:R-:W-:-:S06]  /*10c0*/  UIADD3 UR4, UPT, UPT, UR5, UR4, URZ ;  /* 0x0000000405047290 */ /* 0x000fcc000fffe0ff */
[----:B------:R-:W-:-:S07]  /*10d0*/  IMAD.U32 R2, RZ, RZ, UR4 ;  /* 0x00000004ff027e24 */ /* 0x000fce000f8e00ff */
.L_x_17:
[----:B------:R-:W1:Y:S01]  /*10e0*/  S2UR UR36, SR_CTAID.Z ;  /* 0x00000000002479c3 */ /* 0x000e620000002700 */
[----:B------:R-:W-:-:S09]  /*10f0*/  UISETP.GE.AND UP0, UPT, UR19, 0x1, UPT ;  /* 0x000000011300788c */ /* 0x000fd2000bf06270 */
[----:B------:R-:W-:Y:S05]  /*1100*/  BRA.U !UP0, `(.L_x_18) ;  /* 0x0000000108d07547 */ /* 0x000fea000b800000 */
[----:B------:R-:W2:Y:S01]  /*1110*/  LDCU UR20, c[0x0][0xb0c] ;  /* 0x00016180ff1477ac */ /* 0x000ea20008000800 */
[----:B------:R-:W3:Y:S01]  /*1120*/  LDCU.128 UR12, c[0x0][0xb10] ;  /* 0x00016200ff0c77ac */ /* 0x000ee20008000c00 */
[----:B------:R-:W4:Y:S01]  /*1130*/  LDCU UR6, c[0x0][0x370] ;  /* 0x00006e00ff0677ac */ /* 0x000f220008000800 */
[----:B------:R-:W1:Y:S01]  /*1140*/  LDCU UR7, c[0x0][0x374] ;  /* 0x00006e80ff0777ac */ /* 0x000e620008000800 */
[----:B------:R-:W1:Y:S01]  /*1150*/  LDCU UR21, c[0x0][0xb20] ;  /* 0x00016400ff1577ac */ /* 0x000e620008000800 */
[----:B--2---:R-:W-:Y:S02]  /*1160*/  UISETP.NE.AND UP0, UPT, UR20, 0x1, UPT ;  /* 0x000000011400788c */ /* 0x004fe4000bf05270 */
[----:B---3--:R-:W-:Y:S01]  /*1170*/  UIMAD.WIDE.U32 UR4, UR26, UR12, URZ ;  /* 0x0000000c1a0472a5 */ /* 0x008fe2000f8e00ff */
[----:B------:R-:W2:Y:S01]  /*1180*/  LDCU.64 UR8, c[0x0][0xb28] ;  /* 0x00016500ff0877ac */ /* 0x000ea20008000a00 */
[----:B----4-:R-:W-:Y:S02]  /*1190*/  UIMAD.WIDE.U32 UR10, UR6, UR12, URZ ;  /* 0x0000000c060a72a5 */ /* 0x010fe4000f8e00ff */
[----:B------:R-:W-:-:S02]  /*11a0*/  USHF.R.U32.HI UR5, URZ, UR13, UR5 ;  /* 0x0000000dff057299 */ /* 0x000fc40008011605 */
[----:B------:R-:W-:Y:S02]  /*11b0*/  UISETP.NE.AND UP2, UPT, UR19, 0x1, UPT ;  /* 0x000000011300788c */ /* 0x000fe4000bf45270 */
[----:B------:R-:W-:Y:S01]  /*11c0*/  USEL UR5, UR26, UR5, !UP0 ;  /* 0x000000051a057287 */ /* 0x000fe2000c000000 */
[----:B------:R-:W-:Y:S01]  /*11d0*/  UMOV UR10, UR11 ;  /* 0x0000000b000a7c82 */ /* 0x000fe20008000000 */
[----:B------:R-:W-:Y:S02]  /*11e0*/  UIMAD.WIDE.U32 UR16, UR27, UR15, URZ ;  /* 0x0000000f1b1072a5 */ /* 0x000fe4000f8e00ff */
[----:B------:R-:W-:Y:S02]  /*11f0*/  @UP0 USHF.R.U32.HI UR6, URZ, UR13, UR10 ;  /* 0x0000000dff060299 */ /* 0x000fe4000801160a */
[----:B------:R-:W-:Y:S02]  /*1200*/  UISETP.NE.AND UP0, UPT, UR14, 0x1, UPT ;  /* 0x000000010e00788c */ /* 0x000fe4000bf05270 */
[----:B-1----:R-:W-:-:S02]  /*1210*/  UIMAD.WIDE.U32 UR10, UR7, UR15, URZ ;  /* 0x0000000f070a72a5 */ /* 0x002fc4000f8e00ff */
[----:B--2---:R-:W-:Y:S01]  /*1220*/  UIMAD.WIDE.U32 UR12, UR6, UR8, URZ ;  /* 0x00000008060c72a5 */ /* 0x004fe2000f8e00ff */
[----:B------:R-:W-:Y:S02]  /*1230*/  UMOV UR4, UR17 ;  /* 0x0000001100047c82 */ /* 0x000fe40008000000 */
[----:B------:R-:W-:Y:S02]  /*1240*/  USHF.R.U32.HI UR4, URZ, UR21, UR4 ;  /* 0x00000015ff047299 */ /* 0x000fe40008011604 */
[----:B------:R-:W-:Y:S02]  /*1250*/  UMOV UR10, UR11 ;  /* 0x0000000b000a7c82 */ /* 0x000fe40008000000 */
[----:B------:R-:W-:Y:S01]  /*1260*/  UMOV UR12, UR13 ;  /* 0x0000000d000c7c82 */ /* 0x000fe20008000000 */
[----:B------:R-:W-:Y:S02]  /*1270*/  @UP0 USHF.R.U32.HI UR7, URZ, UR21, UR10 ;  /* 0x00000015ff070299 */ /* 0x000fe4000801160a */
[----:B------:R-:W-:-:S02]  /*1280*/  USEL UR4, UR27, UR4, !UP0 ;  /* 0x000000041b047287 */ /* 0x000fc4000c000000 */
[----:B------:R-:W-:Y:S02]  /*1290*/  UIMAD.WIDE.U32 UR10, UR7, UR8, URZ ;  /* 0x00000008070a72a5 */ /* 0x000fe4000f8e00ff */
[----:B------:R-:W-:Y:S02]  /*12a0*/  @UP2 USHF.R.U32.HI UR6, URZ, UR9, UR12 ;  /* 0x00000009ff062299 */ /* 0x000fe4000801160c */
[----:B------:R-:W-:-:S03]  /*12b0*/  UIMAD.WIDE.U32 UR12, UR4, UR8, URZ ;  /* 0x00000008040c72a5 */ /* 0x000fc6000f8e00ff */
[----:B------:R-:W-:Y:S02]  /*12c0*/  UMOV UR10, UR11 ;  /* 0x0000000b000a7c82 */ /* 0x000fe40008000000 */
[----:B------:R-:W-:Y:S02]  /*12d0*/  @UP2 USHF.R.U32.HI UR7, URZ, UR9, UR10 ;  /* 0x00000009ff072299 */ /* 0x000fe4000801160a */
[----:B------:R-:W-:Y:S02]  /*12e0*/  UIMAD UR10, UR6, UR19, URZ ;  /* 0x00000013060a72a4 */ /* 0x000fe4000f8e02ff */
[----:B------:R-:W-:-:S04]  /*12f0*/  UIMAD UR7, UR7, UR19, URZ ;  /* 0x00000013070772a4 */ /* 0x000fc8000f8e02ff */
[----:B------:R-:W-:-:S03]  /*1300*/  UISETP.GE.AND UP0, UPT, UR4, UR7, UPT ;  /* 0x000000070400728c */ /* 0x000fc6000bf06270 */
[----:B------:R-:W-:Y:S01]  /*1310*/  UMOV UR7, UR13 ;  /* 0x0000000d00077c82 */ /* 0x000fe20008000000 */
[----:B------:R-:W-:Y:S02]  /*1320*/  UISETP.GE.OR UP0, UPT, UR5, UR10, UP0 ;  /* 0x0000000a0500728c */ /* 0x000fe40008706670 */
[----:B------:R-:W-:Y:S02]  /*1330*/  UIMAD.WIDE.U32 UR10, UR5, UR8, URZ ;  /* 0x00000008050a72a5 */ /* 0x000fe4000f8e00ff */
[----:B------:R-:W-:Y:S02]  /*1340*/  USHF.R.U32.HI UR7, URZ, UR9, UR7 ;  /* 0x00000009ff077299 */ /* 0x000fe40008011607 */
[----:B------:R-:W-:Y:S02]  /*1350*/  UIADD3 UR10, UPT, UPT, -UR4, URZ, URZ ;  /* 0x000000ff040a7290 */ /* 0x000fe4000fffe1ff */
[----:B------:R-:W-:Y:S02]  /*1360*/  USEL UR7, UR4, UR7, !UP2 ;  /* 0x0000000704077287 */ /* 0x000fe4000d000000 */
[----:B------:R-:W-:Y:S01]  /*1370*/  UIMAD UR10, UR14, UR10, UR27 ;  /* 0x0000000a0e0a72a4 */ /* 0x000fe2000f8e021b */
[----:B------:R-:W-:Y:S01]  /*1380*/  @!UP0 UMOV UR8, UR11 ;  /* 0x0000000b00088c82 */ /* 0x000fe20008000000 */
[----:B------:R-:W-:-:S02]  /*1390*/  UIADD3 UR11, UPT, UPT, -UR5, URZ, URZ ;  /* 0x000000ff050b7290 */ /* 0x000fc4000fffe1ff */
[----:B------:R-:W-:Y:S02]  /*13a0*/  @!UP0 USHF.R.U32.HI UR8, URZ, UR9, UR8 ;  /* 0x00000009ff088299 */ /* 0x000fe40008011608 */
[----:B------:R-:W-:Y:S02]  /*13b0*/  UIADD3 UR9, UPT, UPT, -UR7, URZ, URZ ;  /* 0x000000ff07097290 */ /* 0x000fe4000fffe1ff */
[----:B------:R-:W-:Y:S02]  /*13c0*/  @!UP0 USEL UR8, UR5, UR8, !UP2 ;  /* 0x0000000805088287 */ /* 0x000fe4000d000000 */
[----:B------:R-:W-:Y:S02]  /*13d0*/  UIMAD UR9, UR19, UR9, UR4 ;  /* 0x00000009130972a4 */ /* 0x000fe4000f8e0204 */
[----:B------:R-:W-:Y:S02]  /*13e0*/  @!UP0 UIADD3 UR7, UPT, UPT, UR7, -UR8, URZ ;  /* 0x8000000807078290 */ /* 0x000fe4000fffe0ff */
[----:B------:R-:W-:-:S02]  /*13f0*/  @!UP0 UIMAD UR6, UR9, UR6, UR8 ;  /* 0x00000006090682a4 */ /* 0x000fc4000f8e0208 */
[----:B------:R-:W-:Y:S02]  /*1400*/  @!UP0 UIMAD UR4, UR7, UR19, UR5 ;  /* 0x00000013070482a4 */ /* 0x000fe4000f8e0205 */
[----:B------:R-:W-:Y:S02]  /*1410*/  UIMAD UR26, UR20, UR11, UR26 ;  /* 0x0000000b141a72a4 */ /* 0x000fe4000f8e021a */
[----:B------:R-:W-:Y:S01]  /*1420*/  UIMAD UR27, UR4, UR14, UR10 ;  /* 0x0000000e041b72a4 */ /* 0x000fe2000f8e020a */
[----:B------:R-:W-:Y:S02]  /*1430*/  @!UP0 UMOV UR5, UR6 ;  /* 0x0000000600058c82 */ /* 0x000fe40008000000 */
[----:B------:R-:W-:-:S12]  /*1440*/  UIMAD UR26, UR5, UR20, UR26 ;  /* 0x00000014051a72a4 */ /* 0x000fd8000f8e021a */
.L_x_18:
[----:B------:R-:W-:-:S09]  /*1450*/  UISETP.NE.AND UP0, UPT, UR22, 0x1, UPT ;  /* 0x000000011600788c */ /* 0x000fd2000bf05270 */
[----:B------:R-:W-:Y:S05]  /*1460*/  BRA.U UP0, `(.L_x_19) ;  /* 0x0000000100407547 */ /* 0x000fea000b800000 */
[----:B------:R-:W2:Y:S01]  /*1470*/  LDCU.128 UR8, c[0x0][0xb10] ;  /* 0x00016200ff0877ac */ /* 0x000ea20008000c00 */
[----:B------:R-:W3:Y:S01]  /*1480*/  LDCU UR12, c[0x0][0xb0c] ;  /* 0x00016180ff0c77ac */ /* 0x000ee20008000800 */
[----:B------:R-:W4:Y:S01]  /*1490*/  LDCU UR13, c[0x0][0xb20] ;  /* 0x00016400ff0d77ac */ /* 0x000f220008000800 */
[----:B--2---:R-:W-:Y:S02]  /*14a0*/  UIMAD.WIDE.U32 UR4, UR26, UR8, URZ ;  /* 0x000000081a0472a5 */ /* 0x004fe4000f8e00ff */
[----:B------:R-:W-:Y:S02]  /*14b0*/  UIMAD.WIDE.U32 UR6, UR27, UR11, URZ ;  /* 0x0000000b1b0672a5 */ /* 0x000fe4000f8e00ff */
[----:B---3--:R-:W-:Y:S02]  /*14c0*/  UISETP.NE.AND UP0, UPT, UR12, 0x1, UPT ;  /* 0x000000010c00788c */ /* 0x008fe4000bf05270 */
[----:B------:R-:W-:-:S03]  /*14d0*/  USHF.R.U32.HI UR5, URZ, UR9, UR5 ;  /* 0x00000009ff057299 */ /* 0x000fc60008011605 */
[----:B------:R-:W-:Y:S01]  /*14e0*/  UMOV UR4, UR7 ;  /* 0x0000000700047c82 */ /* 0x000fe20008000000 */
[----:B------:R-:W-:Y:S02]  /*14f0*/  USEL UR5, UR26, UR5, !UP0 ;  /* 0x000000051a057287 */ /* 0x000fe4000c000000 */
[----:B------:R-:W-:Y:S02]  /*1500*/  UISETP.NE.AND UP0, UPT, UR10, 0x1, UPT ;  /* 0x000000010a00788c */ /* 0x000fe4000bf05270 */
[----:B----4-:R-:W-:-:S04]  /*1510*/  USHF.R.U32.HI UR4, URZ, UR13, UR4 ;  /* 0x0000000dff047299 */ /* 0x010fc80008011604 */
[----:B------:R-:W-:-:S04]  /*1520*/  USEL UR4, UR27, UR4, !UP0 ;  /* 0x000000041b047287 */ /* 0x000fc8000c000000 */
[----:B------:R-:W-:Y:S02]  /*1530*/  UIADD3 UR6, UPT, UPT, UR5, -UR4, URZ ;  /* 0x8000000405067290 */ /* 0x000fe4000fffe0ff */
[----:B------:R-:W-:Y:S02]  /*1540*/  UIADD3 UR4, UPT, UPT, -UR5, UR4, URZ ;  /* 0x0000000405047290 */ /* 0x000fe4000fffe1ff */
[----:B------:R-:W-:Y:S02]  /*1550*/  UIMAD UR27, UR6, UR10, UR27 ;  /* 0x0000000a061b72a4 */ /* 0x000fe4000f8e021b */
[----:B------:R-:W-:-:S12]  /*1560*/  UIMAD UR26, UR4, UR12, UR26 ;  /* 0x0000000c041a72a4 */ /* 0x000fd8000f8e021a */
.L_x_19:
[----:B------:R-:W-:Y:S01]  /*1570*/  UISETP.NE.AND UP0, UPT, UR18, 0x2, UPT ;  /* 0x000000021200788c */ /* 0x000fe2000bf05270 */
[----:B------:R-:W-:Y:S09]  /*1580*/  BRA.U !UP6, `(.L_x_20) ;  /* 0x000000010e0c7547 */ /* 0x000ff2000b800000 */
[----:B------:R-:W-:Y:S01]  /*1590*/  UCGABAR_WAIT ;  /* 0x0000000000007dc7 */ /* 0x000fe20008000000 */
[----:B------:R-:W-:Y:S01]  /*15a0*/  CCTL.IVALL ;  /* 0x00000000ff00798f */ /* 0x000fe20002000000 */
[----:B------:R-:W-:Y:S05]  /*15b0*/  BRA `(.L_x_21) ;  /* 0x0000000000047947 */ /* 0x000fea0003800000 */
.L_x_20:
[----:B------:R-:W-:Y:S06]  /*15c0*/  BAR.SYNC.DEFER_BLOCKING 0x0 ;  /* 0x0000000000007b1d */ /* 0x000fec0000010000 */
.L_x_21:
[----:B------:R-:W-:Y:S05]  /*15d0*/  BRA.U UP0, `(.L_x_22) ;  /* 0x0000001500047547 */ /* 0x000fea000b800000 */
[----:B------:R-:W2:Y:S01]  /*15e0*/  LDCU UR6, c[0x0][0x38c] ;  /* 0x00007180ff0677ac */ /* 0x000ea20008000800 */
[----:B------:R-:W-:Y:S01]  /*15f0*/  PLOP3.LUT P1, PT, PT, PT, UP3, 0x80, 0x8 ;  /* 0x000000000008781c */ /* 0x000fe20003f2f038 */
[----:B------:R-:W-:Y:S01]  /*1600*/  IMAD.MOV.U32 R12, RZ, RZ, 0x1 ;  /* 0x00000001ff0c7424 */ /* 0x000fe200078e00ff */
[----:B------:R-:W-:Y:S01]  /*1610*/  ISETP.EQ.OR P2, PT, R0, RZ, P3 ;  /* 0x000000ff0000720c */ /* 0x000fe20001f42670 */
[----:B------:R-:W-:Y:S01]  /*1620*/  UISETP.NE.AND UP1, UPT, UR18, URZ, UPT ;  /* 0x000000ff1200728c */ /* 0x000fe2000bf25270 */
[----:B------:R-:W-:Y:S01]  /*1630*/  PLOP3.LUT P1, PT, P1, PT, PT, 0x8, 0x80 ;  /* 0x000000000080781c */ /* 0x000fe20000f2e170 */
[----:B------:R-:W-:Y:S01]  /*1640*/  USEL UR29, URZ, 0x1, UP5 ;  /* 0x00000001ff1d7887 */ /* 0x000fe2000a800000 */
[----:B------:R-:W-:Y:S01]  /*1650*/  CS2R R10, SRZ ;  /* 0x00000000000a7805 */ /* 0x000fe2000001ff00 */
[----:B------:R-:W-:Y:S01]  /*1660*/  IMAD.MOV.U32 R9, RZ, RZ, RZ ;  /* 0x000000ffff097224 */ /* 0x000fe200078e00ff */
[----:B------:R-:W3:Y:S01]  /*1670*/  LDCU UR44, c[0x0][0x370] ;  /* 0x00006e00ff2c77ac */ /* 0x000ee20008000800 */
[----:B------:R-:W-:Y:S01]  /*1680*/  IMAD.MOV.U32 R8, RZ, RZ, 0x1 ;  /* 0x00000001ff087424 */ /* 0x000fe200078e00ff */
[----:B------:R-:W4:Y:S01]  /*1690*/  LDCU.64 UR38, c[0x0][0x348] ;  /* 0x00006900ff2677ac */ /* 0x000f220008000a00 */
[----:B------:R-:W-:-:S02]  /*16a0*/  USHF.R.U32.HI UR48, URZ, 0x5, UR23 ;  /* 0x00000005ff307899 */ /* 0x000fc40008011617 */
[----:B--2---:R-:W-:Y:S02]  /*16b0*/  UIADD3 UR5, UPT, UPT, UR6, 0x3f, URZ ;  /* 0x0000003f06057890 */ /* 0x004fe4000fffe0ff */
[----:B------:R-:W-:Y:S02]  /*16c0*/  UIADD3 UR49, UPT, UPT, UR6, 0x7e, URZ ;  /* 0x0000007e06317890 */ /* 0x000fe4000fffe0ff */
[----:B------:R-:W-:Y:S01]  /*16d0*/  USHF.R.S32.HI UR4, URZ, 0x1f, UR5 ;  /* 0x0000001fff047899 */ /* 0x000fe20008011405 */
[----:B------:R-:W2:Y:S03]  /*16e0*/  LDCU UR43, c[0x0][0x374] ;  /* 0x00006e80ff2b77ac */ /* 0x000ea60008000800 */
[----:B------:R-:W-:Y:S02]  /*16f0*/  ULEA.HI UR4, UR4, UR5, URZ, 0x6 ;  /* 0x0000000504047291 */ /* 0x000fe4000f8f30ff */
[----:B------:R-:W-:-:S02]  /*1700*/  USEL UR29, UR29, 0x2, UP1 ;  /* 0x000000021d1d7887 */ /* 0x000fc40008800000 */
[----:B------:R-:W-:Y:S02]  /*1710*/  USHF.R.S32.HI UR46, URZ, 0x6, UR4 ;  /* 0x00000006ff2e7899 */ /* 0x000fe40008011404 */
[----:B------:R-:W-:Y:S02]  /*1720*/  UIADD3 UR4, UPT, UPT, UR6, -0x1, URZ ;  /* 0xffffffff06047890 */ /* 0x000fe4000fffe0ff */
[----:B------:R-:W-:Y:S02]  /*1730*/  UISETP.LT.U32.AND UP0, UPT, UR46, 0x3, UPT ;  /* 0x000000032e00788c */ /* 0x000fe4000bf01070 */
[----:B------:R-:W-:Y:S02]  /*1740*/  UISETP.GE.U32.AND UP2, UPT, UR4, -0x7f, UPT ;  /* 0xffffff810400788c */ /* 0x000fe4000bf46070 */
[----:B------:R-:W-:Y:S01]  /*1750*/  USEL UR45, UR46, 0x3, UP0 ;  /* 0x000000032e2d7887 */ /* 0x000fe20008000000 */
[----:B------:R-:W-:-:S03]  /*1760*/  UMOV UR21, URZ ;  /* 0x000000ff00157c82 */ /* 0x000fc60008000000 */
[----:B------:R-:W-:Y:S02]  /*1770*/  UIADD3 UR22, UPT, UPT, UR45, -0x1, URZ ;  /* 0xffffffff2d167890 */ /* 0x000fe4000fffe0ff */
[----:B------:R-:W-:-:S03]  /*1780*/  UIADD3 UR47, UPT, UPT, UR46, -UR45, URZ ;  /* 0x8000002d2e2f7290 */ /* 0x000fc6000fffe0ff */
[----:B------:R-:W-:-:S04]  /*1790*/  @UP2 UIADD3 UR22, UPT, UPT, UR45, URZ, URZ ;  /* 0x000000ff2d162290 */ /* 0x000fc8000fffe0ff */
[----:B--234-:R-:W-:-:S12]  /*17a0*/  UIADD3 UR22, UPT, UPT, UR22, 0x1, URZ ;  /* 0x0000000116167890 */ /* 0x01cfd8000fffe0ff */
.L_x_42:
[----:B------:R-:W-:Y:S01]  /*17b0*/  UISETP.NE.AND UP0, UPT, UR54, URZ, UPT ;  /* 0x000000ff3600728c */ /* 0x000fe2000bf05270 */
[----:B------:R-:W2:Y:S08]  /*17c0*/  S2UR UR54, SR_CgaCtaId ;  /* 0x00000000003679c3 */ /* 0x000eb00000008800 */
[----:B------:R-:W-:Y:S05]  /*17d0*/  BRA.U UP0, `(.L_x_23) ;  /* 0x0000000100347547 */ /* 0x000fea000b800000 */
[----:B------:R-:W3:Y:S01]  /*17e0*/  S2R R0, SR_CgaCtaId ;  /* 0x0000000000007919 */ /* 0x000ee20000008800 */
[----:B------:R-:W-:-:S04]  /*17f0*/  MOV R2, 0x400 ;  /* 0x0000040000027802 */ /* 0x000fc80000000f00 */
[----:B---3--:R-:W-:Y:S02]  /*1800*/  LEA R0, R0, R2, 0x18 ;  /* 0x0000000200007211 */ /* 0x008fe400078ec0ff */
[----:B------:R-:W-:-:S03]  /*1810*/  SHF.L.U32 R2, R8, 0x1f, RZ ;  /* 0x0000001f08027819 */ /* 0x000fc600000006ff */
[----:B------:R-:W-:-:S04]  /*1820*/  IMAD R0, R9, 0x8, R0 ;  /* 0x0000000809007824 */ /* 0x000fc800078e0200 */
[----:B------:R-:W3:Y:S02]  /*1830*/  SYNCS.PHASECHK.TRANS64.TRYWAIT P0, [R0+URZ+0xe0], R2 ;  /* 0x0000e002000075a7 */ /* 0x000ee400080011ff */
[----:B---3--:R-:W-:Y:S05]  /*1840*/  @!P0 BRA `(.L_x_24) ;  /* 0x0000006000a88947 */ /* 0x008fea0003800000 */
.L_x_121:
[----:B------:R-:W-:Y:S01]  /*1850*/  VIADD R9, R9, 0x1 ;  /* 0x0000000109097836 */ /* 0x000fe20000000000 */
[----:B------:R3:W-:Y:S04]  /*1860*/  SYNCS.ARRIVE.TRANS64.A1T0 RZ, [R0+URZ+0xd0], RZ ;  /* 0x0000d0ff00ff79a7 */ /* 0x0007e800081000ff */
[----:B------:R-:W-:-:S04]  /*1870*/  ISETP.NE.AND P0, PT, R9, 0x2, PT ;  /* 0x000000020900780c */ /* 0x000fc80003f05270 */
[----:B------:R-:W-:Y:S02]  /*1880*/  SEL R9, R9, RZ, P0 ;  /* 0x000000ff09097207 */ /* 0x000fe40000000000 */
[----:B---3--:R-:W-:-:S04]  /*1890*/  SEL R0, RZ, 0x1, P0 ;  /* 0x00000001ff007807 */ /* 0x008fc80000000000 */
[----:B------:R-:W-:-:S07]  /*18a0*/  LOP3.LUT R8, R8, R0, RZ, 0x3c, !PT ;  /* 0x0000000008087212 */ /* 0x000fce00078e3cff */
.L_x_23:
[----:B------:R-:W-:Y:S01]  /*18b0*/  UMOV UR13, 0x400 ;  /* 0x00000400000d7882 */ /* 0x000fe20000000000 */
[----:B------:R-:W-:Y:S01]  /*18c0*/  SHF.L.U32 R0, R12, 0x1f, RZ ;  /* 0x0000001f0c007819 */ /* 0x000fe200000006ff */
[----:B--2---:R-:W-:Y:S02]  /*18d0*/  ULEA UR13, UR54, UR13, 0x18 ;  /* 0x0000000d360d7291 */ /* 0x004fe4000f8ec0ff */
[----:B------:R-:W-:Y:S02]  /*18e0*/  UISETP.GE.U32.AND UP0, UPT, UR49, 0x7f, UPT ;  /* 0x0000007f3100788c */ /* 0x000fe4000bf06070 */
[----:B------:R-:W-:Y:S02]  /*18f0*/  ULEA UR4, UR21, UR13, 0x3 ;  /* 0x0000000d15047291 */ /* 0x000fe4000f8e18ff */
[----:B------:R-:W-:Y:S02]  /*1900*/  USHF.L.U32 UR35, UR26, 0x6, URZ ;  /* 0x000000061a237899 */ /* 0x000fe400080006ff */
[----:B------:R-:W-:Y:S01]  /*1910*/  ULEA UR19, UR27, UR48, 0x6 ;  /* 0x000000301b137291 */ /* 0x000fe2000f8e30ff */
[----:B------:R-:W-:-:S04]  /*1920*/  UMOV UR14, URZ ;  /* 0x000000ff000e7c82 */ /* 0x000fc80008000000 */
[----:B------:R2:W3:Y:S01]  /*1930*/  SYNCS.PHASECHK.TRANS64.TRYWAIT P0, [UR4+0x18], R0 ;  /* 0x00001800ff0075a7 */ /* 0x0004e20008001104 */
[----:B------:R-:W-:Y:S06]  /*1940*/  BRA.U !UP0, `(.L_x_25) ;  /* 0x0000000108f07547 */ /* 0x000fec000b800000 */
[----:B------:R-:W-:Y:S01]  /*1950*/  UMOV UR15, URZ ;  /* 0x000000ff000f7c82 */ /* 0x000fe20008000000 */
[----:B------:R-:W-:-:S05]  /*1960*/  UMOV UR4, UR21 ;  /* 0x0000001500047c82 */ /* 0x000fca0008000000 */
.L_x_31:
[----:B------:R-:W-:Y:S01]  /*1970*/  ULEA UR33, UR4, UR13, 0x3 ;  /* 0x0000000d04217291 */ /* 0x000fe2000f8e18ff */
[----:B---3--:R-:W-:Y:S01]  /*1980*/  @!P3 MOV R2, 0x8000 ;  /* 0x000080000002b802 */ /* 0x008fe20000000f00 */
[----:B-1-3--:R-:W-:Y:S10]  /*1990*/  @P0 BRA `(.L_x_26) ;  /* 0x00000000000c0947 */ /* 0x00aff40003800000 */
[----:B------:R-:W-:-:S04]  /*19a0*/  SHF.L.U32 R3, R12, 0x1f, RZ ;  /* 0x0000001f0c037819 */ /* 0x000fc800000006ff */
[----:B------:R-:W3:Y:S02]  /*19b0*/  SYNCS.PHASECHK.TRANS64.TRYWAIT P0, [UR33+0x18], R3 ;  /* 0x00001803ff0075a7 */ /* 0x000ee40008001121 */
[----:B---3--:R-:W-:Y:S05]  /*19c0*/  @!P0 BRA `(.L_x_27) ;  /* 0x00000060005c8947 */ /* 0x008fea0003800000 */
.L_x_26:
[----:B------:R3:W-:Y:S01]  /*19d0*/  @!P3 SYNCS.ARRIVE.TRANS64 RZ, [UR33], R2 ;  /* 0x00000002ffffb9a7 */ /* 0x0007e20008000021 */
[----:B------:R-:W-:-:S04]  /*19e0*/  ULOP3.LUT UR5, UR29, 0x2, URZ, 0xfc, !UPT ;  /* 0x000000021d057892 */ /* 0x000fc8000f8efcff */
[----:B------:R-:W-:-:S09]  /*19f0*/  UISETP.NE.AND UP0, UPT, UR5, 0x2, UPT ;  /* 0x000000020500788c */ /* 0x000fd2000bf05270 */
[----:B------:R-:W-:Y:S05]  /*1a00*/  BRA.U UP0, `(.L_x_28) ;  /* 0x0000000100047547 */ /* 0x000fea000b800000 */
[----:B-1----:R-:W-:Y:S05]  /*1a10*/  BPT.TRAP 0x1 ;  /* 0x000000040000795c */ /* 0x002fea0000300000 */
.L_x_28:
[----:B------:R-:W-:Y:S04]  /*1a20*/  BSSY.RECONVERGENT B0, `(.L_x_29) ;  /* 0x0000003000007945 */ /* 0x000fe80003800200 */
[----:B------:R-:W-:Y:S05]  /*1a30*/  @P2 BRA `(.L_x_30) ;  /* 0x0000000000042947 */ /* 0x000fea0003800000 */
[----:B-1----:R-:W-:Y:S05]  /*1a40*/  BPT.TRAP 0x1 ;  /* 0x000000040000795c */ /* 0x002fea0000300000 */
.L_x_30:
[----:B-1----:R-:W-:Y:S05]  /*1a50*/  BSYNC.RECONVERGENT B0 ;  /* 0x0000000000007941 */ /* 0x002fea0003800200 */
.L_x_29:
[----:B------:R-:W-:Y:S02]  /*1a60*/  UIADD3 UR5, UPT, UPT, UR4, 0x1, URZ ;  /* 0x0000000104057890 */ /* 0x000fe4000fffe0ff */
[----:B------:R-:W-:Y:S02]  /*1a70*/  ULEA UR24, UR4, UR13, 0xe ;  /* 0x0000000d04187291 */ /* 0x000fe4000f8e70ff */
[----:B------:R-:W-:Y:S02]  /*1a80*/  UISETP.NE.AND UP0, UPT, UR5, 0x3, UPT ;  /* 0x000000030500788c */ /* 0x000fe4000bf05270 */
[----:B------:R-:W-:Y:S02]  /*1a90*/  ULEA UR8, UR4, UR23, 0xc ;  /* 0x0000001704087291 */ /* 0x000fe4000f8e60ff */
[----:B------:R-:W-:Y:S02]  /*1aa0*/  USEL UR6, URZ, 0x1, UP0 ;  /* 0x00000001ff067887 */ /* 0x000fe40008000000 */
[----:B------:R-:W-:-:S02]  /*1ab0*/  USEL UR21, UR5, URZ, UP0 ;  /* 0x000000ff05157287 */ /* 0x000fc40008000000 */
[----:B------:R-:W-:Y:S02]  /*1ac0*/  UIADD3 UR4, UP0, UPT, UR38, 0x180, URZ ;  /* 0x0000018026047890 */ /* 0x000fe4000ff1e0ff */
[----:B------:R-:W-:Y:S01]  /*1ad0*/  ULEA UR5, UR21, UR13, 0x3 ;  /* 0x0000000d15057291 */ /* 0x000fe2000f8e18ff */
[----:B------:R-:W-:Y:S01]  /*1ae0*/  LOP3.LUT R12, R12, UR6, RZ, 0x3c, !PT ;  /* 0x000000060c0c7c12 */ /* 0x000fe2000f8e3cff */
[----:B------:R-:W-:Y:S02]  /*1af0*/  USHF.L.U32 UR34, UR15, 0x6, URZ ;  /* 0x000000060f227899 */ /* 0x000fe400080006ff */
[----:B------:R-:W-:Y:S01]  /*1b00*/  UIADD3 UR15, UPT, UPT, UR15, 0x1, URZ ;  /* 0x000000010f0f7890 */ /* 0x000fe2000fffe0ff */
[----:B--2---:R-:W-:Y:S01]  /*1b10*/  SHF.L.U32 R0, R12, 0x1f, RZ ;  /* 0x0000001f0c007819 */ /* 0x004fe200000006ff */
[----:B------:R-:W-:Y:S02]  /*1b20*/  UIADD3 UR6, UP1, UPT, UR38, 0x80, URZ ;  /* 0x0000008026067890 */ /* 0x000fe4000ff3e0ff */
[----:B------:R-:W-:Y:S01]  /*1b30*/  ULEA UR8, UR8, UR13, 0x2 ;  /* 0x0000000d08087291 */ /* 0x000fe2000f8e10ff */
[----:B------:R4:W1:Y:S01]  /*1b40*/  SYNCS.PHASECHK.TRANS64.TRYWAIT P0, [UR5+0x18], R0 ;  /* 0x00001800ff0075a7 */ /* 0x0008620008001105 */
[----:B------:R-:W-:-:S02]  /*1b50*/  UIADD3.X UR5, UPT, UPT, URZ, UR39, URZ, UP0, !UPT ;  /* 0x00000027ff057290 */ /* 0x000fc400087fe4ff */
[----:B------:R-:W-:Y:S02]  /*1b60*/  UISETP.NE.AND UP0, UPT, UR15, UR22, UPT ;  /* 0x000000160f00728c */ /* 0x000fe4000bf05270 */
[----:B------:R-:W-:Y:S02]  /*1b70*/  UIADD3.X UR7, UPT, UPT, URZ, UR39, URZ, UP1, !UPT ;  /* 0x00000027ff077290 */ /* 0x000fe40008ffe4ff */
[----:B------:R-:W-:Y:S02]  /*1b80*/  UIADD3 UR32, UPT, UPT, UR24, 0x6800, URZ ;  /* 0x0000680018207890 */ /* 0x000fe4000fffe0ff */
[----:B------:R-:W-:Y:S02]  /*1b90*/  UIADD3 UR26, UPT, UPT, UR34, 0x20, URZ ;  /* 0x00000020221a7890 */ /* 0x000fe4000fffe0ff */
[----:B------:R-:W-:Y:S02]  /*1ba0*/  UIADD3 UR24, UPT, UPT, UR24, 0x8800, URZ ;  /* 0x0000880018187890 */ /* 0x000fe4000fffe0ff */
[----:B------:R-:W-:-:S02]  /*1bb0*/  UIADD3 UR16, UPT, UPT, UR8, 0x12800, URZ ;  /* 0x0001280008107890 */ /* 0x000fc4000fffe0ff */
[----:B------:R-:W-:Y:S01]  /*1bc0*/  UIADD3 UR8, UPT, UPT, UR8, 0x14800, URZ ;  /* 0x0001480008087890 */ /* 0x000fe2000fffe0ff */
[----:B------:R-:W-:Y:S01]  /*1bd0*/  UMOV UR30, 0x0 ;  /* 0x00000000001e7882 */ /* 0x000fe20000000000 */
[----:B------:R-:W-:Y:S01]  /*1be0*/  UMOV UR31, 0x10000000 ;  /* 0x10000000001f7882 */ /* 0x000fe20000000000 */
[----:B------:R-:W-:Y:S01]  /*1bf0*/  UMOV UR25, UR33 ;  /* 0x0000002100197c82 */ /* 0x000fe20008000000 */
[----:B------:R-:W-:Y:S01]  /*1c00*/  UMOV UR27, UR35 ;  /* 0x00000023001b7c82 */ /* 0x000fe20008000000 */
[----:B------:R-:W-:Y:S01]  /*1c10*/  UMOV UR28, UR36 ;  /* 0x00000024001c7c82 */ /* 0x000fe20008000000 */
[----:B------:R-:W-:Y:S01]  /*1c20*/  UMOV UR14, 0x30000 ;  /* 0x00030000000e7882 */ /* 0x000fe20000000000 */
[----:B------:R-:W-:Y:S01]  /*1c30*/  UMOV UR17, UR33 ;  /* 0x0000002100117c82 */ /* 0x000fe20008000000 */
[----:B------:R-:W-:Y:S01]  /*1c40*/  UMOV UR20, UR36 ;  /* 0x0000002400147c82 */ /* 0x000fe20008000000 */
[----:B------:R-:W-:Y:S01]  /*1c50*/  UMOV UR18, UR34 ;  /* 0x0000002200127c82 */ /* 0x000fe20008000000 */
[----:B------:R-:W-:Y:S01]  /*1c60*/  UTMALDG.3D [UR32], [UR6], desc[UR30] ;  /* 0x00001e20060075b4 */ /* 0x000fe20008011000 */
[----:B------:R-:W-:Y:S01]  /*1c70*/  UMOV UR11, UR19 ;  /* 0x00000013000b7c82 */ /* 0x000fe20008000000 */
[----:B------:R-:W-:Y:S01]  /*1c80*/  UMOV UR12, UR36 ;  /* 0x00000024000c7c82 */ /* 0x000fe20008000000 */
[----:B------:R-:W-:Y:S01]  /*1c90*/  UMOV UR9, UR33 ;  /* 0x0000002100097c82 */ /* 0x000fe20008000000 */
[----:B------:R-:W-:Y:S01]  /*1ca0*/  UMOV UR10, UR26 ;  /* 0x0000001a000a7c82 */ /* 0x000fe20008000000 */
[----:B------:R-:W-:Y:S01]  /*1cb0*/  UTMALDG.3D [UR24], [UR6], desc[UR30] ;  /* 0x00001e18060075b4 */ /* 0x000fe20008011000 */
[----:B------:R-:W-:Y:S01]  /*1cc0*/  UTMALDG.3D.MULTICAST [UR16], [UR4], UR14, desc[UR30] ;  /* 0x00001e10040073b4 */ /* 0x000fe2000801180e */
[----:B------:R2:W-:Y:S02]  /*1cd0*/  UTMALDG.3D.MULTICAST [UR8], [UR4], UR14, desc[UR30] ;  /* 0x00001e08040073b4 */ /* 0x0005e4000801180e */
[----:B--2---:R-:W-:Y:S01]  /*1ce0*/  UMOV UR14, UR22 ;  /* 0x00000016000e7c82 */ /* 0x004fe20008000000 */
[----:B------:R-:W-:Y:S01]  /*1cf0*/  UMOV UR4, UR21 ;  /* 0x0000001500047c82 */ /* 0x000fe20008000000 */
[----:B----4-:R-:W-:Y:S05]  /*1d00*/  BRA.U UP0, `(.L_x_31) ;  /* 0xfffffffd00187547 */ /* 0x010fea000b83ffff */
.L_x_25:
[----:B------:R-:W-:Y:S01]  /*1d10*/  ULEA UR4, UR21, UR13, 0x3 ;  /* 0x0000000d15047291 */ /* 0x000fe2000f8e18ff */
[----:B--2---:R-:W-:Y:S01]  /*1d20*/  SHF.L.U32 R0, R12, 0x1f, RZ ;  /* 0x0000001f0c007819 */ /* 0x004fe200000006ff */
[----:B------:R-:W-:Y:S01]  /*1d30*/  @!P1 SYNCS.ARRIVE.TRANS64.A1T0 RZ, [UR13+0x68], RZ ;  /* 0x000068ffffff99a7 */ /* 0x000fe2000810000d */
[----:B------:R-:W-:-:S06]  /*1d40*/  UISETP.GT.AND UP0, UPT, UR46, UR45, UPT ;  /* 0x0000002d2e00728c */ /* 0x000fcc000bf04270 */
[----:B-1-3--:R1:W2:Y:S03]  /*1d50*/  SYNCS.PHASECHK.TRANS64.TRYWAIT P0, [UR4+0x18], R0 ;  /* 0x00001800ff0075a7 */ /* 0x00a2a60008001104 */
[----:B------:R-:W-:Y:S05]  /*1d60*/  BRA.U !UP0, `(.L_x_32) ;  /* 0x0000000108ec7547 */ /* 0x000fea000b800000 */
[----:B------:R-:W-:Y:S01]  /*1d70*/  UIADD3 UR15, UPT, UPT, UR47, UR14, URZ ;  /* 0x0000000e2f0f7290 */ /* 0x000fe2000fffe0ff */
[----:B------:R-:W-:-:S11]  /*1d80*/  UMOV UR4, UR21 ;  /* 0x0000001500047c82 */ /* 0x000fd60008000000 */
.L_x_38:
[----:B------:R-:W-:Y:S01]  /*1d90*/  ULEA UR33, UR4, UR13, 0x3 ;  /* 0x0000000d04217291 */ /* 0x000fe2000f8e18ff */
[----:B--2---:R-:W-:Y:S01]  /*1da0*/  @!P3 MOV R2, 0x8000 ;  /* 0x000080000002b802 */ /* 0x004fe20000000f00 */
[----:B--2-4-:R-:W-:Y:S10]  /*1db0*/  @P0 BRA `(.L_x_33) ;  /* 0x00000000000c0947 */ /* 0x014ff40003800000 */
[----:B------:R-:W-:-:S04]  /*1dc0*/  SHF.L.U32 R3, R12, 0x1f, RZ ;  /* 0x0000001f0c037819 */ /* 0x000fc800000006ff */
[----:B------:R-:W2:Y:S02]  /*1dd0*/  SYNCS.PHASECHK.TRANS64.TRYWAIT P0, [UR33+0x18], R3 ;  /* 0x00001803ff0075a7 */ /* 0x000ea40008001121 */
[----:B--2---:R-:W-:Y:S05]  /*1de0*/  @!P0 BRA `(.L_x_34) ;  /* 0x0000005c006c8947 */ /* 0x004fea0003800000 */
.L_x_33:
[----:B------:R2:W-:Y:S01]  /*1df0*/  @!P3 SYNCS.ARRIVE.TRANS64 RZ, [UR33], R2 ;  /* 0x00000002ffffb9a7 */ /* 0x0005e20008000021 */
[----:B------:R-:W-:-:S04]  /*1e00*/  ULOP3.LUT UR5, UR29, 0x2, URZ, 0xfc, !UPT ;  /* 0x000000021d057892 */ /* 0x000fc8000f8efcff */
[----:B------:R-:W-:-:S09]  /*1e10*/  UISETP.NE.AND UP0, UPT, UR5, 0x2, UPT ;  /* 0x000000020500788c */ /* 0x000fd2000bf05270 */
[----:B------:R-:W-:Y:S05]  /*1e20*/  BRA.U UP0, `(.L_x_35) ;  /* 0x0000000100047547 */ /* 0x000fea000b800000 */
[----:B------:R-:W-:Y:S05]  /*1e30*/  BPT.TRAP 0x1 ;  /* 0x000000040000795c */ /* 0x000fea0000300000 */
.L_x_35:
[----:B------:R-:W-:Y:S04]  /*1e40*/  BSSY.RECONVERGENT B0, `(.L_x_36) ;  /* 0x0000003000007945 */ /* 0x000fe80003800200 */
[----:B------:R-:W-:Y:S05]  /*1e50*/  @P2 BRA `(.L_x_37) ;  /* 0x0000000000042947 */ /* 0x000fea0003800000 */
[----:B------:R-:W-:Y:S05]  /*1e60*/  BPT.TRAP 0x1 ;  /* 0x000000040000795c */ /* 0x000fea0000300000 */
.L_x_37:
[----:B------:R-:W-:Y:S05]  /*1e70*/  BSYNC.RECONVERGENT B0 ;  /* 0x0000000000007941 */ /* 0x000fea0003800200 */
.L_x_36:
        /* <DEDUP_REMOVED lines=11> */
[----:B-1----:R-:W-:Y:S01]  /*1f30*/  SHF.L.U32 R0, R12, 0x1f, RZ ;  /* 0x0000001f0c007819 */ /* 0x002fe200000006ff */
[----:B------:R-:W-:Y:S02]  /*1f40*/  UIADD3 UR6, UP1, UPT, UR38, 0x80, URZ ;  /* 0x0000008026067890 */ /* 0x000fe4000ff3e0ff */
[----:B------:R-:W-:Y:S01]  /*1f50*/  ULEA UR8, UR8, UR13, 0x2 ;  /* 0x0000000d08087291 */ /* 0x000fe2000f8e10ff */
[----:B------:R3:W4:Y:S01]  /*1f60*/  SYNCS.PHASECHK.TRANS64.TRYWAIT P0, [UR5+0x18], R0 ;  /* 0x00001800ff0075a7 */ /* 0x0007220008001105 */
        /* <DEDUP_REMOVED lines=16> */
[----:B------:R-:W-:Y:S01]  /*2070*/  UTMALDG.3D [UR32], [UR6], desc[UR30] ;  /* 0x00001e20060075b4 */ /* 0x000fe20008011000 */
[----:B------:R-:W-:Y:S01]  /*2080*/  UMOV UR18, UR34 ;  /* 0x0000002200127c82 */ /* 0x000fe20008000000 */
[----:B------:R-:W-:Y:S01]  /*2090*/  UMOV UR11, UR19 ;  /* 0x00000013000b7c82 */ /* 0x000fe20008000000 */
[----:B------:R-:W-:Y:S01]  /*20a0*/  UMOV UR12, UR36 ;  /* 0x00000024000c7c82 */ /* 0x000fe20008000000 */
[----:B------:R-:W-:Y:S01]  /*20b0*/  UMOV UR9, UR33 ;  /* 0x0000002100097c82 */ /* 0x000fe20008000000 */
[----:B------:R-:W-:Y:S01]  /*20c0*/  UMOV UR10, UR26 ;  /* 0x0000001a000a7c82 */ /* 0x000fe20008000000 */
[----:B------:R-:W-:Y:S01]  /*20d0*/  UTMALDG.3D [UR24], [UR6], desc[UR30] ;  /* 0x00001e18060075b4 */ /* 0x000fe20008011000 */
[----:B------:R-:W-:Y:S01]  /*20e0*/  UTMALDG.3D.MULTICAST [UR16], [UR4], UR37, desc[UR30] ;  /* 0x00001e10040073b4 */ /* 0x000fe20008011825 */
[----:B------:R1:W-:Y:S02]  /*20f0*/  UTMALDG.3D.MULTICAST [UR8], [UR4], UR37, desc[UR30] ;  /* 0x00001e08040073b4 */ /* 0x0003e40008011825 */
[----:B-1----:R-:W-:Y:S01]  /*2100*/  UMOV UR4, UR21 ;  /* 0x0000001500047c82 */ /* 0x002fe20008000000 */
[----:B---3--:R-:W-:Y:S05]  /*2110*/  BRA.U UP0, `(.L_x_38) ;  /* 0xfffffffd001c7547 */ /* 0x008fea000b83ffff */
.L_x_32:
[C---:B------:R-:W-:Y:S01]  /*2120*/  LEA R3, R11.reuse, UR13, 0x3 ;  /* 0x0000000d0b037c11 */ /* 0x040fe2000f8e18ff */
[----:B------:R-:W-:Y:S01]  /*2130*/  NOP ;  /* 0x0000000000007918 */ /* 0x000fe20000000000 */
[----:B-1----:R-:W-:Y:S02]  /*2140*/  SHF.L.U32 R0, R10, 0x1f, RZ ;  /* 0x0000001f0a007819 */ /* 0x002fe400000006ff */
[----:B------:R-:W-:Y:S02]  /*2150*/  LEA R4, R11, UR13, 0x4 ;  /* 0x0000000d0b047c11 */ /* 0x000fe4000f8e20ff */
[----:B--2-4-:R-:W1:Y:S02]  /*2160*/  SYNCS.PHASECHK.TRANS64.TRYWAIT P0, [R3+URZ+0x70], R0 ;  /* 0x00007000030075a7 */ /* 0x014e6400080011ff */
[----:B-1----:R-:W-:Y:S05]  /*2170*/  @!P0 BRA `(.L_x_39) ;  /* 0x0000005800a08947 */ /* 0x002fea0003800000 */
.L_x_124:
[----:B------:R-:W2:Y:S01]  /*2180*/  LDS.128 R4, [R4+0x100] ;  /* 0x0001000004047984 */ /* 0x000ea20000000c00 */
[----:B------:R-:W-:Y:S01]  /*2190*/  UISETP.GE.AND UP0, UPT, UR42, 0x1, UPT ;  /* 0x000000012a00788c */ /* 0x000fe2000bf06270 */
[----:B------:R-:W-:Y:S01]  /*21a0*/  @!PT LDS RZ, [RZ] ;  /* 0x00000000fffff984 */ /* 0x000fe20000000800 */
[----:B------:R-:W-:Y:S01]  /*21b0*/  @!PT LDS RZ, [RZ] ;  /* 0x00000000fffff984 */ /* 0x000fe20000000800 */
[----:B------:R-:W-:Y:S01]  /*21c0*/  @!PT LDS RZ, [RZ] ;  /* 0x00000000fffff984 */ /* 0x000fe20000000800 */
[----:B------:R-:W-:Y:S01]  /*21d0*/  @!PT LDS RZ, [RZ] ;  /* 0x00000000fffff984 */ /* 0x000fe20000000800 */
[----:B------:R3:W-:Y:S06]  /*21e0*/  MEMBAR.ALL.CTA ;  /* 0x0000000000007992 */ /* 0x0007ec0000008000 */
[----:B---3--:R-:W3:Y:S01]  /*21f0*/  FENCE.VIEW.ASYNC.S ;  /* 0x00000000000073c6 */ /* 0x008ee20000000000 */
[----:B--2---:R-:W-:-:S13]  /*2200*/  LOP3.LUT P0, RZ, R6, 0x1, RZ, 0xc0, !PT ;  /* 0x0000000106ff7812 */ /* 0x004fda000780c0ff */
[----:B---3--:R-:W-:Y:S01]  /*2210*/  VOTEU.ANY UP1, P0 ;  /* 0x0000000000ff7886 */ /* 0x008fe20000020100 */
[----:B------:R-:W-:-:S13]  /*2220*/  PLOP3.LUT P0, PT, PT, PT, UP1, 0x80, 0x8 ;  /* 0x000000000008781c */ /* 0x000fda0003f0f018 */
[----:B-1----:R-:W-:Y:S02]  /*2230*/  @P0 LOP3.LUT R0, R5, 0xffff, RZ, 0xc0, !PT ;  /* 0x0000ffff05000812 */ /* 0x002fe400078ec0ff */
[----:B------:R-:W-:Y:S02]  /*2240*/  @P0 MOV R2, R4 ;  /* 0x0000000400020202 */ /* 0x000fe40000000f00 */
[----:B------:R-:W-:Y:S01]  /*2250*/  @P0 R2UR UR5, R0 ;  /* 0x00000000000502ca */ /* 0x000fe200000e0000 */
[----:B------:R-:W-:Y:S01]  /*2260*/  VIADD R0, R3, 0x80 ;  /* 0x0000008003007836 */ /* 0x000fe20000000000 */
[----:B------:R-:W-:Y:S02]  /*2270*/  @P0 SHF.R.U32.HI R4, RZ, 0x10, R5 ;  /* 0x00000010ff040819 */ /* 0x000fe40000011605 */
[----:B------:R-:W-:Y:S02]  /*2280*/  @P0 R2UR UR6, R2 ;  /* 0x00000000020602ca */ /* 0x000fe400000e0000 */
[----:B------:R-:W-:-:S02]  /*2290*/  PRMT R0, RZ, 0x654, R0 ;  /* 0x00000654ff007816 */ /* 0x000fc40000000000 */
[----:B------:R-:W-:Y:S02]  /*22a0*/  @P0 R2UR UR4, R4 ;  /* 0x00000000040402ca */ /* 0x000fe400000e0000 */
[----:B------:R1:W-:Y:S03]  /*22b0*/  SYNCS.ARRIVE.TRANS64.RED.A1T0 RZ, [R0+URZ], RZ ;  /* 0x000000ff00ff79a7 */ /* 0x0003e600081004ff */
[----:B------:R-:W-:-:S04]  /*22c0*/  @UP1 UMOV UR40, UR5 ;  /* 0x0000000500281c82 */ /* 0x000fc80008000000 */
[----:B------:R-:W-:-:S04]  /*22d0*/  @UP1 UMOV UR41, UR6 ;  /* 0x0000000600291c82 */ /* 0x000fc80008000000 */
[----:B------:R-:W-:Y:S01]  /*22e0*/  @UP1 UMOV UR36, UR4 ;  /* 0x0000000400241c82 */ /* 0x000fe20008000000 */
[----:B------:R-:W-:Y:S05]  /*22f0*/  BRA.U !UP0, `(.L_x_40) ;  /* 0x0000000108d47547 */ /* 0x000fea000b800000 */
[----:B------:R-:W2:Y:S01]  /*2300*/  LDCU.128 UR16, c[0x0][0xb10] ;  /* 0x00016200ff1077ac */ /* 0x000ea20008000c00 */
[----:B------:R-:W3:Y:S01]  /*2310*/  LDCU UR12, c[0x0][0xb20] ;  /* 0x00016400ff0c77ac */ /* 0x000ee20008000800 */
[----:B------:R-:W4:Y:S01]  /*2320*/  LDCU UR20, c[0x0][0xb0c] ;  /* 0x00016180ff1477ac */ /* 0x000f220008000800 */
[----:B------:R-:W1:Y:S01]  /*2330*/  LDCU.64 UR8, c[0x0][0xb28] ;  /* 0x00016500ff0877ac */ /* 0x000e620008000a00 */
[----:B------:R-:W-:Y:S02]  /*2340*/  UISETP.NE.AND UP3, UPT, UR42, 0x1, UPT ;  /* 0x000000012a00788c */ /* 0x000fe4000bf65270 */
[----:B--2---:R-:W-:Y:S02]  /*2350*/  UIMAD.WIDE.U32 UR6, UR43, UR19, URZ ;  /* 0x000000132b0672a5 */ /* 0x004fe4000f8e00ff */
[----:B------:R-:W-:Y:S02]  /*2360*/  UIMAD.WIDE.U32 UR4, UR44, UR16, URZ ;  /* 0x000000102c0472a5 */ /* 0x000fe4000f8e00ff */
[----:B------:R-:W-:-:S02]  /*2370*/  UISETP.NE.AND UP0, UPT, UR18, 0x1, UPT ;  /* 0x000000011200788c */ /* 0x000fc4000bf05270 */
[----:B------:R-:W-:Y:S01]  /*2380*/  UIMAD.WIDE.U32 UR24, UR40, UR19, URZ ;  /* 0x00000013281872a5 */ /* 0x000fe2000f8e00ff */
[----:B------:R-:W-:Y:S02]  /*2390*/  UMOV UR6, UR7 ;  /* 0x0000000700067c82 */ /* 0x000fe40008000000 */
[----:B------:R-:W-:Y:S01]  /*23a0*/  UMOV UR4, UR5 ;  /* 0x0000000500047c82 */ /* 0x000fe20008000000 */
[----:B---3--:R-:W-:Y:S02]  /*23b0*/  USHF.R.U32.HI UR6, URZ, UR12, UR6 ;  /* 0x0000000cff067299 */ /* 0x008fe40008011606 */
[----:B----4-:R-:W-:Y:S02]  /*23c0*/  UISETP.NE.AND UP2, UPT, UR20, 0x1, UPT ;  /* 0x000000011400788c */ /* 0x010fe4000bf45270 */
[----:B------:R-:W-:Y:S02]  /*23d0*/  USHF.R.U32.HI UR4, URZ, UR17, UR4 ;  /* 0x00000011ff047299 */ /* 0x000fe40008011604 */
[----:B------:R-:W-:-:S02]  /*23e0*/  USEL UR5, UR43, UR6, !UP0 ;  /* 0x000000062b057287 */ /* 0x000fc4000c000000 */
[----:B------:R-:W-:Y:S02]  /*23f0*/  USEL UR6, UR44, UR4, !UP2 ;  /* 0x000000042c067287 */ /* 0x000fe4000d000000 */
[----:B-1----:R-:W-:Y:S01]  /*2400*/  UIMAD.WIDE.U32 UR10, UR5, UR8, URZ ;  /* 0x00000008050a72a5 */ /* 0x002fe2000f8e00ff */
[----:B------:R-:W-:Y:S01]  /*2410*/  UMOV UR4, UR25 ;  /* 0x0000001900047c82 */ /* 0x000fe20008000000 */
[----:B------:R-:W-:Y:S02]  /*2420*/  UIMAD.WIDE.U32 UR14, UR41, UR16, URZ ;  /* 0x00000010290e72a5 */ /* 0x000fe4000f8e00ff */
[----:B------:R-:W-:-:S03]  /*2430*/  UIMAD.WIDE.U32 UR24, UR6, UR8, URZ ;  /* 0x00000008061872a5 */ /* 0x000fc6000f8e00ff */
[----:B------:R-:W-:Y:S01]  /*2440*/  UMOV UR10, UR11 ;  /* 0x0000000b000a7c82 */ /* 0x000fe20008000000 */
[----:B------:R-:W-:Y:S02]  /*2450*/  USHF.R.U32.HI UR4, URZ, UR12, UR4 ;  /* 0x0000000cff047299 */ /* 0x000fe40008011604 */
[----:B------:R-:W-:Y:S01]  /*2460*/  @UP3 USHF.R.U32.HI UR5, URZ, UR9, UR10 ;  /* 0x00000009ff053299 */ /* 0x000fe2000801160a */
[----:B------:R-:W-:Y:S01]  /*2470*/  UMOV UR14, UR15 ;  /* 0x0000000f000e7c82 */ /* 0x000fe20008000000 */
[----:B------:R-:W-:Y:S01]  /*2480*/  UMOV UR24, UR25 ;  /* 0x0000001900187c82 */ /* 0x000fe20008000000 */
[----:B------:R-:W-:Y:S02]  /*2490*/  USHF.R.U32.HI UR17, URZ, UR17, UR14 ;  /* 0x00000011ff117299 */ /* 0x000fe4000801160e */
[----:B------:R-:W-:Y:S02]  /*24a0*/  USEL UR4, UR40, UR4, !UP0 ;  /* 0x0000000428047287 */ /* 0x000fe4000c000000 */
[----:B------:R-:W-:-:S02]  /*24b0*/  @UP3 USHF.R.U32.HI UR6, URZ, UR9, UR24 ;  /* 0x00000009ff063299 */ /* 0x000fc40008011618 */
[----:B------:R-:W-:Y:S02]  /*24c0*/  UIMAD UR7, UR42, UR5, URZ ;  /* 0x000000052a0772a4 */ /* 0x000fe4000f8e02ff */
[----:B------:R-:W-:Y:S02]  /*24d0*/  USEL UR5, UR41, UR17, !UP2 ;  /* 0x0000001129057287 */ /* 0x000fe4000d000000 */
[----:B------:R-:W-:Y:S02]  /*24e0*/  UIMAD UR10, UR42, UR6, URZ ;  /* 0x000000062a0a72a4 */ /* 0x000fe4000f8e02ff */
[----:B------:R-:W-:Y:S02]  /*24f0*/  UISETP.GE.AND UP0, UPT, UR4, UR7, UPT ;  /* 0x000000070400728c */ /* 0x000fe4000bf06270 */
[----:B------:R-:W-:Y:S02]  /*2500*/  UIMAD.WIDE.U32 UR14, UR4, UR8, URZ ;  /* 0x00000008040e72a5 */ /* 0x000fe4000f8e00ff */
[----:B------:R-:W-:-:S02]  /*2510*/  UISETP.GE.OR UP0, UPT, UR5, UR10, UP0 ;  /* 0x0000000a0500728c */ /* 0x000fc40008706670 */
[----:B------:R-:W-:Y:S02]  /*2520*/  UIMAD.WIDE.U32 UR10, UR5, UR8, URZ ;  /* 0x00000008050a72a5 */ /* 0x000fe4000f8e00ff */
[----:B------:R-:W-:Y:S01]  /*2530*/  UIADD3 UR12, UPT, UPT, -UR4, URZ, URZ ;  /* 0x000000ff040c7290 */ /* 0x000fe2000fffe1ff */
[----:B------:R-:W-:Y:S01]  /*2540*/  UMOV UR8, UR15 ;  /* 0x0000000f00087c82 */ /* 0x000fe20008000000 */
[----:B------:R-:W-:Y:S02]  /*2550*/  UIADD3 UR10, UPT, UPT, -UR5, URZ, URZ ;  /* 0x000000ff050a7290 */ /* 0x000fe4000fffe1ff */
[----:B------:R-:W-:-:S03]  /*2560*/  USHF.R.U32.HI UR8, URZ, UR9, UR8 ;  /* 0x00000009ff087299 */ /* 0x000fc60008011608 */
[----:B------:R-:W-:Y:S01]  /*2570*/  @!UP0 UMOV UR7, UR11 ;  /* 0x0000000b00078c82 */ /* 0x000fe20008000000 */
[----:B------:R-:W-:Y:S02]  /*2580*/  UIMAD UR12, UR18, UR12, UR40 ;  /* 0x0000000c120c72a4 */ /* 0x000fe4000f8e0228 */
[----:B------:R-:W-:Y:S02]  /*2590*/  USEL UR8, UR4, UR8, !UP3 ;  /* 0x0000000804087287 */ /* 0x000fe4000d800000 */
[----:B------:R-:W-:Y:S02]  /*25a0*/  @!UP0 USHF.R.U32.HI UR7, URZ, UR9, UR7 ;  /* 0x00000009ff078299 */ /* 0x000fe40008011607 */
[----:B------:R-:W-:Y:S02]  /*25b0*/  UIADD3 UR9, UPT, UPT, -UR8, URZ, URZ ;  /* 0x000000ff08097290 */ /* 0x000fe4000fffe1ff */
[----:B------:R-:W-:Y:S02]  /*25c0*/  @!UP0 USEL UR7, UR5, UR7, !UP3 ;  /* 0x0000000705078287 */ /* 0x000fe4000d800000 */
[----:B------:R-:W-:-:S02]  /*25d0*/  UIMAD UR9, UR42, UR9, UR4 ;  /* 0x000000092a0972a4 */ /* 0x000fc4000f8e0204 */
[----:B------:R-:W-:Y:S02]  /*25e0*/  @!UP0 UIADD3 UR8, UPT, UPT, UR8, -UR7, URZ ;  /* 0x8000000708088290 */ /* 0x000fe4000fffe0ff */
[----:B------:R-:W-:Y:S02]  /*25f0*/  @!UP0 UIMAD UR7, UR9, UR6, UR7 ;  /* 0x00000006090782a4 */ /* 0x000fe4000f8e0207 */
[----:B------:R-:W-:Y:S02]  /*2600*/  @!UP0 UIMAD UR4, UR42, UR8, UR5 ;  /* 0x000000082a0482a4 */ /* 0x000fe4000f8e0205 */
[----:B------:R-:W-:Y:S02]  /*2610*/  UIMAD UR6, UR20, UR10, UR41 ;  /* 0x0000000a140672a4 */ /* 0x000fe4000f8e0229 */
[----:B------:R-:W-:Y:S01]  /*2620*/  UIMAD UR40, UR4, UR18, UR12 ;  /* 0x00000012042872a4 */ /* 0x000fe2000f8e020c */
[----:B------:R-:W-:Y:S02]  /*2630*/  @!UP0 UMOV UR5, UR7 ;  /* 0x0000000700058c82 */ /* 0x000fe40008000000 */
[----:B------:R-:W-:-:S12]  /*2640*/  UIMAD UR41, UR5, UR20, UR6 ;  /* 0x00000014052972a4 */ /* 0x000fd8000f8e0206 */
.L_x_40:
[----:B------:R-:W2:Y:S02]  /*2650*/  LDCU UR4, c[0x0][0xb30] ;  /* 0x00016600ff0477ac */ /* 0x000ea40008000800 */
[----:B--2---:R-:W-:-:S09]  /*2660*/  UISETP.NE.AND UP0, UPT, UR4, 0x1, UPT ;  /* 0x000000010400788c */ /* 0x004fd2000bf05270 */
[----:B------:R-:W-:Y:S05]  /*2670*/  BRA.U UP0, `(.L_x_41) ;  /* 0x0000000100447547 */ /* 0x000fea000b800000 */
[----:B------:R-:W2:Y:S01]  /*2680*/  LDCU.128 UR8, c[0x0][0xb10] ;  /* 0x00016200ff0877ac */ /* 0x000ea20008000c00 */
[----:B------:R-:W3:Y:S01]  /*2690*/  LDCU UR12, c[0x0][0xb0c] ;  /* 0x00016180ff0c77ac */ /* 0x000ee20008000800 */
[----:B------:R-:W4:Y:S01]  /*26a0*/  LDCU UR14, c[0x0][0xb20] ;  /* 0x00016400ff0e77ac */ /* 0x000f220008000800 */
[----:B--2---:R-:W-:Y:S02]  /*26b0*/  UIMAD.WIDE.U32 UR6, UR41, UR8, URZ ;  /* 0x00000008290672a5 */ /* 0x004fe4000f8e00ff */
[----:B------:R-:W-:Y:S02]  /*26c0*/  UIMAD.WIDE.U32 UR4, UR40, UR11, URZ ;  /* 0x0000000b280472a5 */ /* 0x000fe4000f8e00ff */
[----:B---3--:R-:W-:Y:S02]  /*26d0*/  UISETP.NE.AND UP2, UPT, UR12, 0x1, UPT ;  /* 0x000000010c00788c */ /* 0x008fe4000bf45270 */
[----:B------:R-:W-:Y:S01]  /*26e0*/  UISETP.NE.AND UP0, UPT, UR10, 0x1, UPT ;  /* 0x000000010a00788c */ /* 0x000fe2000bf05270 */
[----:B------:R-:W-:-:S02]  /*26f0*/  UMOV UR6, UR7 ;  /* 0x0000000700067c82 */ /* 0x000fc40008000000 */
[----:B------:R-:W-:Y:S01]  /*2700*/  UMOV UR4, UR5 ;  /* 0x0000000500047c82 */ /* 0x000fe20008000000 */
[----:B------:R-:W-:Y:S02]  /*2710*/  USHF.R.U32.HI UR9, URZ, UR9, UR6 ;  /* 0x00000009ff097299 */ /* 0x000fe40008011606 */
[----:B----4-:R-:W-:Y:S02]  /*2720*/  USHF.R.U32.HI UR4, URZ, UR14, UR4 ;  /* 0x0000000eff047299 */ /* 0x010fe40008011604 */
[----:B------:R-:W-:Y:S02]  /*2730*/  USEL UR5, UR41, UR9, !UP2 ;  /* 0x0000000929057287 */ /* 0x000fe4000d000000 */
[----:B------:R-:W-:-:S04]  /*2740*/  USEL UR4, UR40, UR4, !UP0 ;  /* 0x0000000428047287 */ /* 0x000fc8000c000000 */
[----:B------:R-:W-:Y:S02]  /*2750*/  UIADD3 UR6, UPT, UPT, UR5, -UR4, URZ ;  /* 0x8000000405067290 */ /* 0x000fe4000fffe0ff */
[----:B------:R-:W-:Y:S02]  /*2760*/  UIADD3 UR4, UPT, UPT, -UR5, UR4, URZ ;  /* 0x0000000405047290 */ /* 0x000fe4000fffe1ff */
[----:B------:R-:W-:Y:S02]  /*2770*/  UIMAD UR40, UR6, UR10, UR40 ;  /* 0x0000000a062872a4 */ /* 0x000fe4000f8e0228 */
[----:B------:R-:W-:-:S12]  /*2780*/  UIMAD UR41, UR4, UR12, UR41 ;  /* 0x0000000c042972a4 */ /* 0x000fd8000f8e0229 */
.L_x_41:
[----:B------:R-:W-:Y:S01]  /*2790*/  VIADD R11, R11, 0x1 ;  /* 0x000000010b0b7836 */ /* 0x000fe20000000000 */
[----:B------:R-:W-:Y:S02]  /*27a0*/  R2UR UR5, R56 ;  /* 0x00000000380572ca */ /* 0x000fe400000e0000 */
[----:B------:R-:W-:Y:S02]  /*27b0*/  R2UR UR4, R55 ;  /* 0x00000000370472ca */ /* 0x000fe400000e0000 */
[C---:B------:R-:W-:Y:S02]  /*27c0*/  ISETP.NE.AND P0, PT, R11.reuse, 0x2, PT ;  /* 0x000000020b00780c */ /* 0x040fe40003f05270 */
[----:B------:R-:W-:Y:S02]  /*27d0*/  PLOP3.LUT P1, PT, PT, PT, PT, 0x80, 0x8 ;  /* 0x000000000008781c */ /* 0x000fe40003f2f070 */
[----:B-1----:R-:W-:Y:S02]  /*27e0*/  SEL R0, RZ, 0x1, P0 ;  /* 0x00000001ff007807 */ /* 0x002fe40000000000 */
[----:B------:R-:W-:-:S02]  /*27f0*/  SEL R11, R11, RZ, P0 ;  /* 0x000000ff0b0b7207 */ /* 0x000fc40000000000 */
[----:B------:R-:W-:Y:S01]  /*2800*/  LOP3.LUT R10, R10, R0, RZ, 0x3c, !PT ;  /* 0x000000000a0a7212 */ /* 0x000fe200078e3cff */
[----:B------:R-:W-:Y:S02]  /*2810*/  UIADD3 UR26, UPT, UPT, UR41, UR5, URZ ;  /* 0x00000005291a7290 */ /* 0x000fe4000fffe0ff */
[----:B------:R-:W-:Y:S01]  /*2820*/  UIADD3 UR27, UPT, UPT, UR40, UR4, URZ ;  /* 0x00000004281b7290 */ /* 0x000fe2000fffe0ff */
[----:B------:R-:W-:Y:S11]  /*2830*/  BRA.U UP1, `(.L_x_42) ;  /* 0xffffffed01dc7547 */ /* 0x000ff6000b83ffff */
[----:B------:R-:W-:Y:S01]  /*2840*/  UIADD3 UR13, UPT, UPT, UR13, 0x18, URZ ;  /* 0x000000180d0d7890 */ /* 0x000fe2000fffe0ff */
[----:B------:R-:W-:-:S03]  /*2850*/  SHF.L.U32 R2, R12, 0x1f, RZ ;  /* 0x0000001f0c027819 */ /* 0x000fc600000006ff */
[----:B------:R-:W-:-:S09]  /*2860*/  ULEA UR4, UR21, UR13, 0x3 ;  /* 0x0000000d15047291 */ /* 0x000fd2000f8e18ff */
[----:B------:R-:W1:Y:S02]  /*2870*/  SYNCS.PHASECHK.TRANS64.TRYWAIT P0, [UR4], R2 ;  /* 0x00000002ff0075a7 */ /* 0x000e640008001104 */
[----:B-1----:R-:W-:Y:S05]  /*2880*/  @!P0 BRA `(.L_x_43) ;  /* 0x0000005000f08947 */ /* 0x002fea0003800000 */
.L_x_126:
[----:B------:R-:W-:-:S04]  /*2890*/  UIADD3 UR4, UPT, UPT, UR21, 0x1, URZ ;  /* 0x0000000115047890 */ /* 0x000fc8000fffe0ff */
[----:B------:R-:W-:-:S04]  /*28a0*/  UISETP.NE.AND UP0, UPT, UR4, 0x3, UPT ;  /* 0x000000030400788c */ /* 0x000fc8000bf05270 */
[----:B------:R-:W-:Y:S02]  /*28b0*/  USEL UR6, URZ, 0x1, UP0 ;  /* 0x00000001ff067887 */ /* 0x000fe40008000000 */
[----:B------:R-:W-:-:S04]  /*28c0*/  USEL UR4, UR4, URZ, UP0 ;  /* 0x000000ff04047287 */ /* 0x000fc80008000000 */
[----:B------:R-:W-:Y:S01]  /*28d0*/  ULEA UR5, UR4, UR13, 0x3 ;  /* 0x0000000d04057291 */ /* 0x000fe2000f8e18ff */
[----:B------:R-:W-:-:S04]  /*28e0*/  LOP3.LUT R12, R12, UR6, RZ, 0x3c, !PT ;  /* 0x000000060c0c7c12 */ /* 0x000fc8000f8e3cff */
[----:B-1----:R-:W-:-:S04]  /*28f0*/  SHF.L.U32 R2, R12, 0x1f, RZ ;  /* 0x0000001f0c027819 */ /* 0x002fc800000006ff */
[----:B------:R-:W1:Y:S02]  /*2900*/  SYNCS.PHASECHK.TRANS64.TRYWAIT P0, [UR5], R2 ;  /* 0x00000002ff0075a7 */ /* 0x000e640008001105 */
[----:B-1----:R-:W-:Y:S05]  /*2910*/  @!P0 BRA `(.L_x_44) ;  /* 0x0000005000e48947 */ /* 0x002fea0003800000 */
.L_x_128:
[----:B------:R-:W-:-:S04]  /*2920*/  UIADD3 UR4, UPT, UPT, UR4, 0x1, URZ ;  /* 0x0000000104047890 */ /* 0x000fc8000fffe0ff */
[----:B------:R-:W-:-:S04]  /*2930*/  UISETP.NE.AND UP0, UPT, UR4, 0x3, UPT ;  /* 0x000000030400788c */ /* 0x000fc8000bf05270 */
[----:B------:R-:W-:Y:S02]  /*2940*/  USEL UR5, URZ, 0x1, UP0 ;  /* 0x00000001ff057887 */ /* 0x000fe40008000000 */
[----:B------:R-:W-:-:S04]  /*2950*/  USEL UR4, UR4, URZ, UP0 ;  /* 0x000000ff04047287 */ /* 0x000fc80008000000 */
[----:B------:R-:W-:Y:S01]  /*2960*/  ULEA UR4, UR4, UR13, 0x3 ;  /* 0x0000000d04047291 */ /* 0x000fe2000f8e18ff */
[----:B-1----:R-:W-:-:S04]  /*2970*/  LOP3.LUT R2, R12, UR5, RZ, 0x3c, !PT ;  /* 0x000000050c027c12 */ /* 0x002fc8000f8e3cff */
[----:B------:R-:W-:Y:S01]  /*2980*/  SHF.L.U32 R2, R2, 0x1f, RZ ;  /* 0x0000001f02027819 */ /* 0x000fe200000006ff */
[----:B------:R-:W-:-:S07]  /*2990*/  IMAD.U32 R0, RZ, RZ, UR4 ;  /* 0x00000004ff007e24 */ /* 0x000fce000f8e00ff */
.L_x_45:
[----:B-1----:R1:W2:Y:S02]  /*29a0*/  SYNCS.PHASECHK.TRANS64.TRYWAIT P0, [R0+URZ], R2 ;  /* 0x00000002000075a7 */ /* 0x0022a400080011ff */
[----:B--2---:R-:W-:Y:S05]  /*29b0*/  @!P0 NANOSLEEP.SYNCS 0x989680 ;  /* 0x009896800000895d */ /* 0x004fea0003900000 */
[----:B------:R-:W2:Y:S02]  /*29c0*/  @!P0 SYNCS.PHASECHK.TRANS64 P0, [R0+URZ], R2 ;  /* 0x00000002000085a7 */ /* 0x000ea400080010ff */
[----:B--2---:R-:W-:Y:S05]  /*29d0*/  @P0 EXIT ;  /* 0x000000000000094d */ /* 0x004fea0003800000 */
[----:B------:R-:W-:Y:S05]  /*29e0*/  BRA `(.L_x_45) ;  /* 0xfffffffc00ec7947 */ /* 0x000fea000383ffff */
.L_x_22:
[----:B------:R-:W-:-:S04]  /*29f0*/  UISETP.NE.AND UP0, UPT, UR54, URZ, UPT ;  /* 0x000000ff3600728c */ /* 0x000fc8000bf05270 */
[----:B------:R-:W-:-:S09]  /*2a00*/  UISETP.NE.OR UP0, UPT, UR18, 0x1, UP0 ;  /* 0x000000011200788c */ /* 0x000fd20008705670 */
[----:B------:R-:W-:Y:S05]  /*2a10*/  BRA.U UP0, `(.L_x_46) ;  /* 0x0000000500487547 */ /* 0x000fea000b800000 */
[----:B------:R-:W-:Y:S01]  /*2a20*/  ISETP.GE.U32.AND P2, PT, R0, 0x2, PT ;  /* 0x000000020000780c */ /* 0x000fe20003f46070 */
[----:B------:R-:W-:Y:S01]  /*2a30*/  IMAD.MOV.U32 R12, RZ, RZ, 0x1 ;  /* 0x00000001ff0c7424 */ /* 0x000fe200078e00ff */
[----:B------:R-:W-:Y:S02]  /*2a40*/  CS2R R10, SRZ ;  /* 0x00000000000a7805 */ /* 0x000fe4000001ff00 */
[----:B------:R-:W-:Y:S01]  /*2a50*/  CS2R R8, SRZ ;  /* 0x0000000000087805 */ /* 0x000fe2000001ff00 */
[----:B------:R-:W-:Y:S01]  /*2a60*/  UMOV UR6, 0x400 ;  /* 0x0000040000067882 */ /* 0x000fe20000000000 */
[----:B------:R-:W-:Y:S01]  /*2a70*/  UMOV UR5, URZ ;  /* 0x000000ff00057c82 */ /* 0x000fe20008000000 */
[----:B------:R-:W-:-:S12]  /*2a80*/  ULEA UR6, UR54, UR6, 0x18 ;  /* 0x0000000636067291 */ /* 0x000fd8000f8ec0ff */
.L_x_50:
[----:B------:R-:W-:Y:S02]  /*2a90*/  LEA R2, R8, UR6, 0x3 ;  /* 0x0000000608027c11 */ /* 0x000fe4000f8e18ff */
[----:B------:R-:W-:-:S03]  /*2aa0*/  SHF.L.U32 R4, R9, 0x1f, RZ ;  /* 0x0000001f09047819 */ /* 0x000fc600000006ff */
[----:B------:R-:W-:Y:S01]  /*2ab0*/  VIADD R5, R2, 0xe0 ;  /* 0x000000e002057836 */ /* 0x000fe20000000000 */
[----:B------:R-:W2:Y:S02]  /*2ac0*/  SYNCS.PHASECHK.TRANS64.TRYWAIT P0, [R2+URZ+0xd0], R4 ;  /* 0x0000d004020075a7 */ /* 0x000ea400080011ff */
[----:B--2---:R-:W-:Y:S05]  /*2ad0*/  @!P0 BRA `(.L_x_47) ;  /* 0x00000050008c8947 */ /* 0x004fea0003800000 */
.L_x_129:
[----:B------:R-:W-:Y:S01]  /*2ae0*/  ULEA UR4, UR5, UR6, 0x3 ;  /* 0x0000000605047291 */ /* 0x000fe2000f8e18ff */
[----:B--2---:R-:W-:Y:S01]  /*2af0*/  PRMT R2, RZ, 0x654, R5 ;  /* 0x00000654ff027816 */ /* 0x004fe20000000005 */
[----:B------:R-:W-:Y:S01]  /*2b00*/  @!P2 IMAD.MOV.U32 R4, RZ, RZ, 0x10 ;  /* 0x00000010ff04a424 */ /* 0x000fe200078e00ff */
[----:B------:R-:W-:Y:S01]  /*2b10*/  SHF.L.U32 R5, R12, 0x1f, RZ ;  /* 0x0000001f0c057819 */ /* 0x000fe200000006ff */
[----:B------:R-:W-:Y:S01]  /*2b20*/  UIADD3 UR7, UPT, UPT, UR4, 0x70, URZ ;  /* 0x0000007004077890 */ /* 0x000fe2000fffe0ff */
[----:B------:R2:W-:Y:S05]  /*2b30*/  SYNCS.ARRIVE.TRANS64.RED.A1T0 RZ, [R2+URZ], RZ ;  /* 0x000000ff02ff79a7 */ /* 0x0005ea00081004ff */
[----:B------:R-:W-:Y:S01]  /*2b40*/  IMAD.U32 R6, RZ, RZ, UR7 ;  /* 0x00000007ff067e24 */ /* 0x000fe2000f8e00ff */
[----:B------:R-:W3:Y:S04]  /*2b50*/  SYNCS.PHASECHK.TRANS64.TRYWAIT P0, [UR4+0x80], R5 ;  /* 0x00008005ff0075a7 */ /* 0x000ee80008001104 */
[----:B------:R-:W-:Y:S01]  /*2b60*/  PRMT R6, R0, 0x654, R6 ;  /* 0x0000065400067816 */ /* 0x000fe20000000006 */
[----:B--23--:R-:W-:Y:S06]  /*2b70*/  @!P0 BRA `(.L_x_48) ;  /* 0x0000005000788947 */ /* 0x00cfec0003800000 */
.L_x_131:
[----:B------:R-:W-:Y:S01]  /*2b80*/  ULEA UR8, UR5, UR6, 0x4 ;  /* 0x0000000605087291 */ /* 0x000fe2000f8e20ff */
[----:B------:R-:W-:Y:S01]  /*2b90*/  SEL R3, R6, R3, !P2 ;  /* 0x0000000306037207 */ /* 0x000fe20005000000 */
[----:B------:R-:W-:Y:S01]  /*2ba0*/  UIADD3 UR9, UPT, UPT, UR4, 0x70, URZ ;  /* 0x0000007004097890 */ /* 0x000fe2000fffe0ff */
[----:B--2---:R-:W-:Y:S01]  /*2bb0*/  LEA R2, R11, UR6, 0x3 ;  /* 0x000000060b027c11 */ /* 0x004fe2000f8e18ff */
[----:B------:R-:W-:Y:S01]  /*2bc0*/  UIADD3 UR8, UPT, UPT, UR8, 0x100, URZ ;  /* 0x0000010008087890 */ /* 0x000fe2000fffe0ff */
[----:B------:R2:W-:Y:S01]  /*2bd0*/  @!P2 SYNCS.ARRIVE.TRANS64.RED RZ, [R3+URZ], R4 ;  /* 0x0000000403ffa9a7 */ /* 0x0005e200080004ff */
[----:B------:R-:W-:Y:S01]  /*2be0*/  UIADD3 UR4, UPT, UPT, UR5, 0x1, URZ ;  /* 0x0000000105047890 */ /* 0x000fe2000fffe0ff */
[----:B------:R-:W-:-:S03]  /*2bf0*/  VIADD R8, R8, 0x1 ;  /* 0x0000000108087836 */ /* 0x000fc60000000000 */
[----:B------:R-:W-:Y:S02]  /*2c00*/  UISETP.NE.AND UP0, UPT, UR4, 0x2, UPT ;  /* 0x000000020400788c */ /* 0x000fe4000bf05270 */
[----:B------:R-:W-:Y:S01]  /*2c10*/  ISETP.NE.AND P0, PT, R8, 0x2, PT ;  /* 0x000000020800780c */ /* 0x000fe20003f05270 */
[----:B------:R-:W-:Y:S06]  /*2c20*/  UGETNEXTWORKID.BROADCAST [UR8], [UR9] ;  /* 0x00000000080073ca */ /* 0x000fec0008000100 */
[----:B------:R-:W-:Y:S02]  /*2c30*/  USEL UR7, URZ, 0x1, UP0 ;  /* 0x00000001ff077887 */ /* 0x000fe40008000000 */
[----:B------:R-:W-:-:S04]  /*2c40*/  USEL UR5, UR4, URZ, UP0 ;  /* 0x000000ff04057287 */ /* 0x000fc80008000000 */
[----:B------:R-:W-:Y:S02]  /*2c50*/  LOP3.LUT R12, R12, UR7, RZ, 0x3c, !PT ;  /* 0x000000070c0c7c12 */ /* 0x000fe4000f8e3cff */
[----:B--2---:R-:W-:-:S04]  /*2c60*/  SHF.L.U32 R4, R10, 0x1f, RZ ;  /* 0x0000001f0a047819 */ /* 0x004fc800000006ff */
[----:B------:R-:W2:Y:S02]  /*2c70*/  SYNCS.PHASECHK.TRANS64.TRYWAIT P1, [R2+URZ+0x70], R4 ;  /* 0x00007004020075a7 */ /* 0x000ea400080211ff */
[----:B--2---:R-:W-:Y:S05]  /*2c80*/  @!P1 BRA `(.L_x_49) ;  /* 0x00000050004c9947 */ /* 0x004fea0003800000 */
.L_x_132:
[C---:B--2---:R-:W-:Y:S01]  /*2c90*/  LEA R4, R11.reuse, UR6, 0x4 ;  /* 0x000000060b047c11 */ /* 0x044fe2000f8e20ff */
[----:B------:R-:W-:Y:S01]  /*2ca0*/  VIADD R2, R2, 0x80 ;  /* 0x0000008002027836 */ /* 0x000fe20000000000 */
[----:B------:R-:W-:Y:S01]  /*2cb0*/  SEL R8, R8, RZ, P0 ;  /* 0x000000ff08087207 */ /* 0x000fe20000000000 */
[----:B------:R-:W-:-:S03]  /*2cc0*/  VIADD R11, R11, 0x1 ;  /* 0x000000010b0b7836 */ /* 0x000fc60000000000 */
[----:B------:R-:W2:Y:S01]  /*2cd0*/  LDS.128 R4, [R4+0x100] ;  /* 0x0001000004047984 */ /* 0x000ea20000000c00 */
[----:B------:R-:W-:Y:S02]  /*2ce0*/  PRMT R2, RZ, 0x654, R2 ;  /* 0x00000654ff027816 */ /* 0x000fe40000000002 */
[C---:B------:R-:W-:Y:S01]  /*2cf0*/  ISETP.NE.AND P1, PT, R11.reuse, 0x2, PT ;  /* 0x000000020b00780c */ /* 0x040fe20003f25270 */
[----:B------:R-:W-:Y:S01]  /*2d00*/  @!PT LDS RZ, [RZ] ;  /* 0x00000000fffff984 */ /* 0x000fe20000000800 */
[----:B------:R-:W-:Y:S01]  /*2d10*/  @!PT LDS RZ, [RZ] ;  /* 0x00000000fffff984 */ /* 0x000fe20000000800 */
[----:B------:R-:W-:Y:S01]  /*2d20*/  @!PT LDS RZ, [RZ] ;  /* 0x00000000fffff984 */ /* 0x000fe20000000800 */
[----:B------:R-:W-:Y:S01]  /*2d30*/  @!PT LDS RZ, [RZ] ;  /* 0x00000000fffff984 */ /* 0x000fe20000000800 */
[----:B------:R3:W-:Y:S06]  /*2d40*/  MEMBAR.ALL.CTA ;  /* 0x0000000000007992 */ /* 0x0007ec0000008000 */
[----:B---3--:R-:W3:Y:S01]  /*2d50*/  FENCE.VIEW.ASYNC.S ;  /* 0x00000000000073c6 */ /* 0x008ee20000000000 */
[----:B------:R-:W-:Y:S01]  /*2d60*/  SEL R11, R11, RZ, P1 ;  /* 0x000000ff0b0b7207 */ /* 0x000fe20000800000 */
[----:B---3--:R3:W-:Y:S01]  /*2d70*/  SYNCS.ARRIVE.TRANS64.RED.A1T0 RZ, [R2+URZ], RZ ;  /* 0x000000ff02ff79a7 */ /* 0x0087e200081004ff */
[----:B--2---:R-:W-:-:S02]  /*2d80*/  LOP3.LUT P3, RZ, R6, 0x1, RZ, 0xc0, !PT ;  /* 0x0000000106ff7812 */ /* 0x004fc4000786c0ff */
[----:B------:R-:W-:-:S04]  /*2d90*/  SEL R4, RZ, 0x1, P1 ;  /* 0x00000001ff047807 */ /* 0x000fc80000800000 */
[----:B------:R-:W-:Y:S02]  /*2da0*/  LOP3.LUT R10, R10, R4, RZ, 0x3c, !PT ;  /* 0x000000040a0a7212 */ /* 0x000fe400078e3cff */
[----:B---3--:R-:W-:-:S04]  /*2db0*/  SEL R2, RZ, 0x1, P0 ;  /* 0x00000001ff027807 */ /* 0x008fc80000000000 */
[----:B------:R-:W-:Y:S01]  /*2dc0*/  LOP3.LUT R9, R9, R2, RZ, 0x3c, !PT ;  /* 0x0000000209097212 */ /* 0x000fe200078e3cff */
[----:B------:R-:W-:Y:S06]  /*2dd0*/  @P3 BRA `(.L_x_50) ;  /* 0xfffffffc002c3947 */ /* 0x000fec000383ffff */
[----:B------:R-:W-:Y:S01]  /*2de0*/  ULEA UR4, UR5, UR6, 0x3 ;  /* 0x0000000605047291 */ /* 0x000fe2000f8e18ff */
[----:B------:R-:W-:-:S08]  /*2df0*/  SHF.L.U32 R2, R12, 0x1f, RZ ;  /* 0x0000001f0c027819 */ /* 0x000fd000000006ff */
[----:B------:R-:W2:Y:S02]  /*2e00*/  SYNCS.PHASECHK.TRANS64 P0, [UR4+0x80], R2 ;  /* 0x00008002ff0075a7 */ /* 0x000ea40008001004 */
[----:B--2---:R-:W-:Y:S05]  /*2e10*/  @P0 BRA `(.L_x_51) ;  /* 0x0000000000080947 */ /* 0x004fea0003800000 */
[----:B------:R-:W2:Y:S02]  /*2e20*/  SYNCS.PHASECHK.TRANS64.TRYWAIT P0, [UR4+0x80], R2 ;  /* 0x00008002ff0075a7 */ /* 0x000ea40008001104 */
[----:B--2---:R-:W-:Y:S05]  /*2e30*/  @!P0 BRA `(.L_x_52) ;  /* 0x0000004c00f48947 */ /* 0x004fea0003800000 */
.L_x_51:
[----:B------:R-:W-:-:S04]  /*2e40*/  UIADD3 UR7, UPT, UPT, UR5, 0x1, URZ ;  /* 0x0000000105077890 */ /* 0x000fc8000fffe0ff */
[----:B------:R-:W-:-:S04]  /*2e50*/  UISETP.NE.AND UP0, UPT, UR7, 0x2, UPT ;  /* 0x000000020700788c */ /* 0x000fc8000bf05270 */
[----:B------:R-:W-:Y:S02]  /*2e60*/  USEL UR8, URZ, 0x1, UP0 ;  /* 0x00000001ff087887 */ /* 0x000fe40008000000 */
[----:B------:R-:W-:-:S04]  /*2e70*/  USEL UR7, UR7, URZ, UP0 ;  /* 0x000000ff07077287 */ /* 0x000fc80008000000 */
[----:B------:R-:W-:Y:S01]  /*2e80*/  ULEA UR7, UR7, UR6, 0x3 ;  /* 0x0000000607077291 */ /* 0x000fe2000f8e18ff */
[----:B--2---:R-:W-:-:S04]  /*2e90*/  LOP3.LUT R2, R12, UR8, RZ, 0x3c, !PT ;  /* 0x000000080c027c12 */ /* 0x004fc8000f8e3cff */
[----:B------:R-:W-:-:S04]  /*2ea0*/  SHF.L.U32 R0, R2, 0x1f, RZ ;  /* 0x0000001f02007819 */ /* 0x000fc800000006ff */
[----:B------:R-:W2:Y:S02]  /*2eb0*/  SYNCS.PHASECHK.TRANS64 P0, [UR7+0x80], R0 ;  /* 0x00008000ff0075a7 */ /* 0x000ea40008001007 */
[----:B-12---:R-:W-:Y:S05]  /*2ec0*/  @P0 EXIT ;  /* 0x000000000000094d */ /* 0x006fea0003800000 */
[----:B------:R-:W-:Y:S02]  /*2ed0*/  SHF.L.U32 R2, R2, 0x1f, RZ ;  /* 0x0000001f02027819 */ /* 0x000fe400000006ff */
[----:B------:R-:W-:-:S07]  /*2ee0*/  MOV R0, UR7 ;  /* 0x0000000700007c02 */ /* 0x000fce0008000f00 */
.L_x_53:
[----:B-1----:R1:W2:Y:S02]  /*2ef0*/  SYNCS.PHASECHK.TRANS64.TRYWAIT P0, [R0+URZ+0x80], R2 ;  /* 0x00008002000075a7 */ /* 0x0022a400080011ff */
[----:B--2---:R-:W-:Y:S05]  /*2f00*/  @!P0 NANOSLEEP.SYNCS 0x989680 ;  /* 0x009896800000895d */ /* 0x004fea0003900000 */
[----:B------:R-:W2:Y:S02]  /*2f10*/  @!P0 SYNCS.PHASECHK.TRANS64 P0, [R0+URZ+0x80], R2 ;  /* 0x00008002000085a7 */ /* 0x000ea400080010ff */
[----:B--2---:R-:W-:Y:S05]  /*2f20*/  @P0 EXIT ;  /* 0x000000000000094d */ /* 0x004fea0003800000 */
[----:B------:R-:W-:Y:S05]  /*2f30*/  BRA `(.L_x_53) ;  /* 0xfffffffc00ec7947 */ /* 0x000fea000383ffff */
.L_x_46:
[----:B------:R-:W-:Y:S05]  /*2f40*/  BRA.U UP4, `(.L_x_54) ;  /* 0x0000001104447547 */ /* 0x000fea000b800000 */
[----:B------:R-:W-:Y:S01]  /*2f50*/  UMOV UR4, 0x40 ;  /* 0x0000004000047882 */ /* 0x000fe20000000000 */
[----:B------:R-:W-:Y:S01]  /*2f60*/  NOP ;  /* 0x0000000000007918 */ /* 0x000fe20000000000 */
[----:B------:R-:W-:Y:S01]  /*2f70*/  ULEA UR5, UR54, UR4, 0x18 ;  /* 0x0000000436057291 */ /* 0x000fe2000f8ec0ff */
[----:B------:R-:W-:Y:S02]  /*2f80*/  UMOV UR6, 0x400 ;  /* 0x0000040000067882 */ /* 0x000fe40000000000 */
[----:B------:R-:W-:-:S06]  /*2f90*/  ULEA UR6, UR54, UR6, 0x18 ;  /* 0x0000000636067291 */ /* 0x000fcc000f8ec0ff */
[----:B------:R-:W2:Y:S02]  /*2fa0*/  LDS.U8 R0, [UR5+0x1c] ;  /* 0x00001c05ff007984 */ /* 0x000ea40008000000 */
[----:B--2---:R-:W-:-:S13]  /*2fb0*/  ISETP.NE.AND P0, PT, R0, RZ, PT ;  /* 0x000000ff0000720c */ /* 0x004fda0003f05270 */
[----:B------:R-:W-:Y:S05]  /*2fc0*/  @P0 BRA `(.L_x_55) ;  /* 0x0000000000580947 */ /* 0x000fea0003800000 */
[----:B------:R-:W-:-:S13]  /*2fd0*/  ELECT P0, URZ, PT ;  /* 0x0000000000ff782f */ /* 0x000fda0003800000 */
[----:B------:R-:W-:Y:S05]  /*2fe0*/  @!P0 BRA `(.L_x_56) ;  /* 0x0000000000608947 */ /* 0x000fea0003800000 */
[----:B------:R-:W-:Y:S01]  /*2ff0*/  UMOV UR4, 0x10 ;  /* 0x0000001000047882 */ /* 0x000fe20000000000 */
[----:B------:R-:W-:Y:S01]  /*3000*/  HFMA2 R0, -RZ, RZ, 0, 5.9604644775390625e-08 ;  /* 0x00000001ff007431 */ /* 0x000fe200000001ff */
[----:B------:R-:W-:-:S03]  /*3010*/  MOV R3, 0xffff ;  /* 0x0000ffff00037802 */ /* 0x000fc60000000f00 */
[----:B------:R-:W-:Y:S04]  /*3020*/  DEPBAR.LE SB2, 0x36 ;  /* 0x0000ad800000791a */ /* 0x000fe80000000000 */
[----:B------:R-:W2:Y:S02]  /*3030*/  UTCATOMSWS.FIND_AND_SET.ALIGN UP0, UR4, UR4 ;  /* 0x00000004000475e3 */ /* 0x000ea40008000800 */
[----:B--2---:R-:W-:Y:S01]  /*3040*/  MOV R4, UR4 ;  /* 0x0000000400047c02 */ /* 0x004fe20008000f00 */
[----:B------:R-:W-:Y:S06]  /*3050*/  BRA.U UP0, `(.L_x_57) ;  /* 0x0000000100187547 */ /* 0x000fec000b800000 */
.L_x_58:
[----:B------:R-:W-:Y:S05]  /*3060*/  NANOSLEEP 0x64 ;  /* 0x000000640000795d */ /* 0x000fea0003800000 */
[----:B------:R-:W-:-:S05]  /*3070*/  UMOV UR4, 0x10 ;  /* 0x0000001000047882 */ /* 0x000fca0000000000 */
[----:B------:R-:W-:Y:S04]  /*3080*/  DEPBAR.LE SB2, 0x36 ;  /* 0x0000ad800000791a */ /* 0x000fe80000000000 */
[----:B------:R-:W2:Y:S02]  /*3090*/  UTCATOMSWS.FIND_AND_SET.ALIGN UP0, UR4, UR4 ;  /* 0x00000004000475e3 */ /* 0x000ea40008000800 */
[----:B--2---:R-:W-:Y:S01]  /*30a0*/  MOV R4, UR4 ;  /* 0x0000000400047c02 */ /* 0x004fe20008000f00 */
[----:B------:R-:W-:Y:S05]  /*30b0*/  BRA.U !UP0, `(.L_x_58) ;  /* 0xfffffffd08e87547 */ /* 0x000fea000b83ffff */
.L_x_57:
[-C--:B------:R-:W-:Y:S02]  /*30c0*/  SHF.L.U32 R3, R3, R4.reuse, RZ ;  /* 0x0000000403037219 */ /* 0x080fe400000006ff */
[----:B------:R-:W-:Y:S01]  /*30d0*/  SHF.L.U32 R0, R0, R4, RZ ;  /* 0x0000000400007219 */ /* 0x000fe200000006ff */
[----:B------:R-:W-:Y:S02]  /*30e0*/  IMAD.SHL.U32 R4, R4, 0x20, RZ ;  /* 0x0000002004047824 */ /* 0x000fe400078e00ff */
[----:B------:R2:W-:Y:S04]  /*30f0*/  ATOMS.OR RZ, [UR5+0x14], R3 ;  /* 0x00001403ffff798c */ /* 0x0005e8000b000005 */
[----:B------:R2:W-:Y:S04]  /*3100*/  ATOMS.OR RZ, [UR5+0x18], R0 ;  /* 0x00001800ffff798c */ /* 0x0005e8000b000005 */
[----:B------:R2:W-:Y:S01]  /*3110*/  STS [UR6+0x120], R4 ;  /* 0x00012004ff007988 */ /* 0x0005e20008000806 */
[----:B------:R-:W-:Y:S05]  /*3120*/  BRA `(.L_x_56) ;  /* 0x0000000000107947 */ /* 0x000fea0003800000 */
.L_x_55:
[----:B------:R-:W-:Y:S02]  /*3130*/  MOV R0, 0xffffffff ;  /* 0xffffffff00007802 */ /* 0x000fe40000000f00 */
[----:B------:R-:W-:-:S03]  /*3140*/  MOV R4, 0x3170 ;  /* 0x0000317000047802 */ /* 0x000fc60000000f00 */
[----:B------:R2:W-:Y:S04]  /*3150*/  STS [UR6+0x120], R0 ;  /* 0x00012000ff007988 */ /* 0x0005e80008000806 */
[----:B-12--5:R-:W-:Y:S05]  /*3160*/  CALL.REL.NOINC `($__internal_1_$__cuda_sm10x_tcgen05_guardrail_trap_phase_invalid_during_alloc) ;  /* 0x0000005000cc7944 */ /* 0x026fea0003c00000 */
.L_x_56:
[----:B------:R-:W-:Y:S05]  /*3170*/  WARPSYNC.ALL ;  /* 0x0000000000007948 */ /* 0x000fea0003800000 */
[----:B------:R-:W3:Y:S01]  /*3180*/  S2UR UR4, SR_CgaCtaId ;  /* 0x00000000000479c3 */ /* 0x000ee20000008800 */
[----:B------:R-:W-:Y:S01]  /*3190*/  UMOV UR41, 0x400 ;  /* 0x0000040000297882 */ /* 0x000fe20000000000 */
[----:B------:R-:W-:-:S06]  /*31a0*/  NOP ;  /* 0x0000000000007918 */ /* 0x000fcc0000000000 */
[----:B------:R-:W-:Y:S06]  /*31b0*/  BAR.ARV 0x6, 0xa0 ;  /* 0x0182800000007b1d */ /* 0x000fec0000002000 */
[----:B------:R-:W4:Y:S01]  /*31c0*/  LDCU UR6, c[0x0][0x38c] ;  /* 0x00007180ff0677ac */ /* 0x000f220008000800 */
[----:B------:R-:W-:Y:S01]  /*31d0*/  LOP3.LUT R2, R2, 0xffff, RZ, 0xc0, !PT ;  /* 0x0000ffff02027812 */ /* 0x000fe200078ec0ff */
[----:B------:R-:W-:Y:S01]  /*31e0*/  IMAD.MOV.U32 R11, RZ, RZ, 0x1 ;  /* 0x00000001ff0b7424 */ /* 0x000fe200078e00ff */
[----:B------:R-:W-:Y:S01]  /*31f0*/  CS2R R8, SRZ ;  /* 0x0000000000087805 */ /* 0x000fe2000001ff00 */
[----:B------:R-:W1:Y:S01]  /*3200*/  LDCU UR7, c[0x0][0x38c] ;  /* 0x00007180ff0777ac */ /* 0x000e620008000800 */
[----:B------:R-:W-:Y:S01]  /*3210*/  R2UR UR42, R2 ;  /* 0x00000000022a72ca */ /* 0x000fe200000e0000 */
[----:B------:R-:W-:Y:S01]  /*3220*/  IMAD.MOV.U32 R10, RZ, RZ, RZ ;  /* 0x000000ffff0a7224 */ /* 0x000fe200078e00ff */
[----:B------:R-:W-:Y:S01]  /*3230*/  UMOV UR45, URZ ;  /* 0x000000ff002d7c82 */ /* 0x000fe20008000000 */
[----:B------:R-:W-:Y:S01]  /*3240*/  UMOV UR39, URZ ;  /* 0x000000ff00277c82 */ /* 0x000fe20008000000 */
[----:B---3--:R-:W-:Y:S01]  /*3250*/  ULEA UR41, UR4, UR41, 0x18 ;  /* 0x0000002904297291 */ /* 0x008fe2000f8ec0ff */
[----:B------:R-:W-:Y:S01]  /*3260*/  UMOV UR62, 0x0 ;  /* 0x00000000003e7882 */ /* 0x000fe20000000000 */
[----:B------:R-:W-:-:S02]  /*3270*/  UMOV UR63, 0x4100910 ;  /* 0x04100910003f7882 */ /* 0x000fc40000000000 */
[----:B------:R-:W-:Y:S02]  /*3280*/  UIADD3 UR5, UPT, UPT, UR41, 0x6800, URZ ;  /* 0x0000680029057890 */ /* 0x000fe4000fffe0ff */
[----:B------:R-:W-:Y:S02]  /*3290*/  UIADD3 UR4, UPT, UPT, UR41, 0x12800, URZ ;  /* 0x0001280029047890 */ /* 0x000fe4000fffe0ff */
[----:B----4-:R-:W-:Y:S01]  /*32a0*/  UIADD3 UR6, UPT, UPT, UR6, 0x3f, URZ ;  /* 0x0000003f06067890 */ /* 0x010fe2000fffe0ff */
[----:B--2---:R-:W2:Y:S01]  /*32b0*/  LDS R0, [UR41+0x120] ;  /* 0x00012029ff007984 */ /* 0x004ea20008000800 */
[----:B------:R-:W-:Y:S02]  /*32c0*/  USHF.R.U32.HI UR5, URZ, 0x4, UR5 ;  /* 0x00000004ff057899 */ /* 0x000fe40008011605 */
[----:B------:R-:W-:Y:S02]  /*32d0*/  USHF.R.S32.HI UR47, URZ, 0x1f, UR6 ;  /* 0x0000001fff2f7899 */ /* 0x000fe40008011406 */
[----:B------:R-:W-:-:S02]  /*32e0*/  USHF.R.U32.HI UR4, URZ, 0x4, UR4 ;  /* 0x00000004ff047899 */ /* 0x000fc40008011604 */
[----:B------:R-:W-:Y:S02]  /*32f0*/  ULEA.HI UR47, UR47, UR6, URZ, 0x6 ;  /* 0x000000062f2f7291 */ /* 0x000fe4000f8f30ff */
[----:B------:R-:W-:Y:S02]  /*3300*/  ULOP3.LUT UR5, UR5, 0x3fff, URZ, 0xc0, !UPT ;  /* 0x00003fff05057892 */ /* 0x000fe4000f8ec0ff */
[----:B------:R-:W-:Y:S02]  /*3310*/  USHF.R.S32.HI UR47, URZ, 0x6, UR47 ;  /* 0x00000006ff2f7899 */ /* 0x000fe4000801142f */
[----:B------:R-:W-:Y:S02]  /*3320*/  ULOP3.LUT UR4, UR4, 0x3fff, URZ, 0xc0, !UPT ;  /* 0x00003fff04047892 */ /* 0x000fe4000f8ec0ff */
[----:B------:R-:W-:Y:S01]  /*3330*/  UISETP.LT.AND UP0, UPT, UR47, 0x1, UPT ;  /* 0x000000012f00788c */ /* 0x000fe2000bf01270 */
[----:B------:R-:W-:Y:S01]  /*3340*/  UMOV UR60, 0x0 ;  /* 0x00000000003c7882 */ /* 0x000fe20000000000 */
[----:B------:R-:W-:-:S02]  /*3350*/  UMOV UR61, 0x4100910 ;  /* 0x04100910003d7882 */ /* 0x000fc40000000000 */
[----:B------:R-:W-:Y:S01]  /*3360*/  USEL UR64, UR47, 0x1, !UP0 ;  /* 0x000000012f407887 */ /* 0x000fe2000c000000 */
[----:B------:R-:W-:Y:S01]  /*3370*/  UMOV UR58, 0x0 ;  /* 0x00000000003a7882 */ /* 0x000fe20000000000 */
[----:B------:R-:W-:Y:S01]  /*3380*/  UMOV UR59, 0x4100910 ;  /* 0x04100910003b7882 */ /* 0x000fe20000000000 */
[----:B------:R-:W-:Y:S01]  /*3390*/  UMOV UR56, 0x0 ;  /* 0x0000000000387882 */ /* 0x000fe20000000000 */
[----:B------:R-:W-:Y:S01]  /*33a0*/  UMOV UR57, 0x4100910 ;  /* 0x0410091000397882 */ /* 0x000fe20000000000 */
[----:B------:R-:W-:Y:S01]  /*33b0*/  UMOV UR54, 0x0 ;  /* 0x0000000000367882 */ /* 0x000fe20000000000 */
[----:B------:R-:W-:Y:S01]  /*33c0*/  UMOV UR55, 0x4100910 ;  /* 0x0410091000377882 */ /* 0x000fe20000000000 */
[----:B------:R-:W-:Y:S01]  /*33d0*/  UMOV UR52, 0x0 ;  /* 0x0000000000347882 */ /* 0x000fe20000000000 */
[----:B------:R-:W-:Y:S01]  /*33e0*/  UMOV UR53, 0x4100910 ;  /* 0x0410091000357882 */ /* 0x000fe20000000000 */
[----:B------:R-:W-:Y:S02]  /*33f0*/  ULOP3.LUT UR43, UR5, 0x10000, URZ, 0xfc, !UPT ;  /* 0x00010000052b7892 */ /* 0x000fe4000f8efcff */
[----:B------:R-:W-:-:S02]  /*3400*/  ULOP3.LUT UR44, UR4, 0x10000, URZ, 0xfc, !UPT ;  /* 0x00010000042c7892 */ /* 0x000fc4000f8efcff */
[----:B------:R-:W-:Y:S02]  /*3410*/  UIADD3 UR64, UPT, UPT, -UR64, URZ, URZ ;  /* 0x000000ff40407290 */ /* 0x000fe4000fffe1ff */
[----:B-1----:R-:W-:Y:S01]  /*3420*/  UISETP.GE.AND UP4, UPT, UR7, 0x1, UPT ;  /* 0x000000010700788c */ /* 0x002fe2000bf86270 */
[----:B------:R-:W-:Y:S01]  /*3430*/  UMOV UR50, 0x0 ;  /* 0x0000000000327882 */ /* 0x000fe20000000000 */
[----:B------:R-:W-:Y:S01]  /*3440*/  UMOV UR51, 0x4100910 ;  /* 0x0410091000337882 */ /* 0x000fe20000000000 */
[----:B------:R-:W-:Y:S01]  /*3450*/  UMOV UR48, 0x0 ;  /* 0x0000000000307882 */ /* 0x000fe20000000000 */
[----:B--2---:R-:W-:Y:S01]  /*3460*/  R2UR UR65, R0 ;  /* 0x00000000004172ca */ /* 0x004fe200000e0000 */
[----:B------:R-:W-:-:S14]  /*3470*/  UMOV UR49, 0x4100910 ;  /* 0x0410091000317882 */ /* 0x000fdc0000000000 */
.L_x_65:
[----:B------:R-:W-:Y:S02]  /*3480*/  LEA R0, R10, UR41, 0x3 ;  /* 0x000000290a007c11 */ /* 0x000fe4000f8e18ff */
[----:B------:R-:W-:Y:S02]  /*3490*/  SHF.L.U32 R2, R9, 0x1f, RZ ;  /* 0x0000001f09027819 */ /* 0x000fe400000006ff */
[----:B------:R-:W-:Y:S01]  /*34a0*/  PLOP3.LUT P0, PT, PT, PT, UP4, 0x80, 0x8 ;  /* 0x000000000008781c */ /* 0x000fe20003f0f048 */
[----:B------:R-:W-:Y:S01]  /*34b0*/  VIADD R3, R0, 0x80 ;  /* 0x0000008000037836 */ /* 0x000fe20000000000 */
[----:B-1----:R-:W1:Y:S02]  /*34c0*/  SYNCS.PHASECHK.TRANS64.TRYWAIT P1, [R0+URZ+0x70], R2 ;  /* 0x00007002000075a7 */ /* 0x002e6400080211ff */
[----:B-1-3--:R-:W-:Y:S09]  /*34d0*/  @!P1 BRA `(.L_x_59) ;  /* 0x0000004800649947 */ /* 0x00aff20003800000 */
.L_x_134:
[----:B------:R-:W-:Y:S01]  /*34e0*/  LEA R4, R10, UR41, 0x4 ;  /* 0x000000290a047c11 */ /* 0x000fe2000f8e20ff */
[----:B------:R-:W-:Y:S01]  /*34f0*/  @UP4 ULEA UR4, UR39, UR41, 0x3 ;  /* 0x0000002927044291 */ /* 0x000fe2000f8e18ff */
[----:B------:R-:W-:Y:S01]  /*3500*/  PLOP3.LUT P2, PT, PT, PT, PT, 0x80, 0x8 ;  /* 0x000000000008781c */ /* 0x000fe20003f4f070 */
[----:B------:R-:W-:Y:S01]  /*3510*/  ULEA UR46, UR45, UR41, 0x3 ;  /* 0x000000292d2e7291 */ /* 0x000fe2000f8e18ff */
[----:B------:R-:W-:Y:S02]  /*3520*/  PRMT R3, RZ, 0x654, R3 ;  /* 0x00000654ff037816 */ /* 0x000fe40000000003 */
[----:B------:R-:W2:Y:S01]  /*3530*/  LDS.128 R4, [R4+0x100] ;  /* 0x0001000004047984 */ /* 0x000ea20000000c00 */
[----:B-1----:R-:W-:Y:S02]  /*3540*/  @P0 SHF.L.U32 R2, R8, 0x1f, RZ ;  /* 0x0000001f08020819 */ /* 0x002fe400000006ff */
[----:B------:R-:W-:Y:S01]  /*3550*/  SHF.L.U32 R0, R11, 0x1f, RZ ;  /* 0x0000001f0b007819 */ /* 0x000fe200000006ff */
[----:B------:R-:W-:Y:S01]  /*3560*/  @!PT LDS RZ, [RZ] ;  /* 0x00000000fffff984 */ /* 0x000fe20000000800 */
[----:B------:R-:W-:Y:S01]  /*3570*/  @!PT LDS RZ, [RZ] ;  /* 0x00000000fffff984 */ /* 0x000fe20000000800 */
[----:B------:R-:W-:Y:S01]  /*3580*/  @!PT LDS RZ, [RZ] ;  /* 0x00000000fffff984 */ /* 0x000fe20000000800 */
[----:B------:R-:W-:Y:S01]  /*3590*/  @!PT LDS RZ, [RZ] ;  /* 0x00000000fffff984 */ /* 0x000fe20000000800 */
[----:B------:R1:W-:Y:S06]  /*35a0*/  MEMBAR.ALL.CTA ;  /* 0x0000000000007992 */ /* 0x0003ec0000008000 */
[----:B-1----:R-:W1:Y:S02]  /*35b0*/  FENCE.VIEW.ASYNC.S ;  /* 0x00000000000073c6 */ /* 0x002e640000000000 */
[----:B-1----:R1:W-:Y:S01]  /*35c0*/  SYNCS.ARRIVE.TRANS64.RED.A1T0 RZ, [R3+URZ], RZ ;  /* 0x000000ff03ff79a7 */ /* 0x0023e200081004ff */
[----:B------:R1:W3:Y:S01]  /*35d0*/  @P0 SYNCS.PHASECHK.TRANS64.TRYWAIT P2, [UR4], R2 ;  /* 0x00000002ff0005a7 */ /* 0x0002e20008041104 */
[----:B------:R-:W-:Y:S01]  /*35e0*/  ULEA.HI UR4, UR45, UR45, URZ, 0x1 ;  /* 0x0000002d2d047291 */ /* 0x000fe2000f8f08ff */
[----:B--2---:R-:W-:-:S03]  /*35f0*/  LOP3.LUT P1, RZ, R6, 0x1, RZ, 0xc0, !PT ;  /* 0x0000000106ff7812 */ /* 0x004fc6000782c0ff */
[----:B------:R-:W-:Y:S02]  /*3600*/  USHF.L.U32 UR5, UR4, 0x5, URZ ;  /* 0x0000000504057899 */ /* 0x000fe400080006ff */
[----:B------:R-:W-:Y:S02]  /*3610*/  ULOP3.LUT UR36, UR4, 0xffe, URZ, 0xc0, !UPT ;  /* 0x00000ffe04247892 */ /* 0x000fe4000f8ec0ff */
[----:B------:R-:W-:Y:S02]  /*3620*/  ULOP3.LUT UR4, UR5, 0xffffffc0, URZ, 0xc0, !UPT ;  /* 0xffffffc005047892 */ /* 0x000fe4000f8ec0ff */
[----:B------:R-:W-:Y:S02]  /*3630*/  UIADD3 UR36, UPT, UPT, -UR36, UR45, URZ ;  /* 0x0000002d24247290 */ /* 0x000fe4000fffe1ff */
[----:B------:R-:W-:Y:S01]  /*3640*/  UIADD3 UR4, UPT, UPT, UR65, UR4, URZ ;  /* 0x0000000441047290 */ /* 0x000fe2000fffe0ff */
[----:B------:R-:W2:Y:S03]  /*3650*/  SYNCS.PHASECHK.TRANS64.TRYWAIT P0, [UR46+0xb0], R0 ;  /* 0x0000b000ff0075a7 */ /* 0x000ea6000800112e */
[----:B------:R-:W-:Y:S01]  /*3660*/  ULEA UR36, UR36, UR4, 0x14 ;  /* 0x0000000424247291 */ /* 0x000fe2000f8ea0ff */
[----:B-123--:R-:W-:Y:S11]  /*3670*/  @!P0 BRA `(.L_x_60) ;  /* 0x0000004800108947 */ /* 0x00eff60003800000 */
.L_x_136:
[----:B------:R-:W-:Y:S01]  /*3680*/  IADD3 R10, PT, PT, R10, 0x1, RZ ;  /* 0x000000010a0a7810 */ /* 0x000fe20007ffe0ff */
[----:B------:R-:W-:Y:S06]  /*3690*/  BRA.U !UP4, `(.L_x_61) ;  /* 0x000000050c107547 */ /* 0x000fec000b800000 */
[----:B------:R-:W-:Y:S01]  /*36a0*/  UPLOP3.LUT UP2, UPT, UPT, UPT, UPT, 0x40, 0x4 ;  /* 0x000000000004789c */ /* 0x000fe20003f4e870 */
[----:B------:R-:W-:Y:S01]  /*36b0*/  UMOV UR38, UR64 ;  /* 0x0000004000267c82 */ /* 0x000fe20008000000 */
[----:B------:R-:W-:Y:S01]  /*36c0*/  UMOV UR37, UR47 ;  /* 0x0000002f00257c82 */ /* 0x000fe20008000000 */
[----:B------:R-:W-:-:S08]  /*36d0*/  UMOV UR5, UR39 ;  /* 0x0000002700057c82 */ /* 0x000fd00008000000 */
.L_x_64:
[----:B------:R-:W-:Y:S02]  /*36e0*/  UIADD3 UR38, UPT, UPT, UR38, 0x1, URZ ;  /* 0x0000000126267890 */ /* 0x000fe4000fffe0ff */
[----:B------:R-:W-:Y:S02]  /*36f0*/  ULEA UR7, UR5, UR41, 0x3 ;  /* 0x0000002905077291 */ /* 0x000fe4000f8e18ff */
[----:B------:R-:W-:Y:S01]  /*3700*/  UISETP.NE.AND UP3, UPT, UR38, URZ, UPT ;  /* 0x000000ff2600728c */ /* 0x000fe2000bf65270 */
[----:B--23--:R-:W-:Y:S10]  /*3710*/  @P2 BRA `(.L_x_62) ;  /* 0x00000000000c2947 */ /* 0x00cff40003800000 */
[----:B-1----:R-:W-:Y:S04]  /*3720*/  SHF.L.U32 R2, R8, 0x1f, RZ ;  /* 0x0000001f08027819 */ /* 0x002fe800000006ff */
[----:B------:R-:W1:Y:S02]  /*3730*/  SYNCS.PHASECHK.TRANS64.TRYWAIT P0, [UR7], R2 ;  /* 0x00000002ff0075a7 */ /* 0x000e640008001107 */
[----:B-1----:R-:W-:Y:S05]  /*3740*/  @!P0 BRA `(.L_x_63) ;  /* 0x0000004400f48947 */ /* 0x002fea0003800000 */
.L_x_62:
[----:B------:R-:W-:Y:S01]  /*3750*/  UISETP.NE.AND UP0, UPT, UR37, 0x1, UPT ;  /* 0x000000012500788c */ /* 0x000fe2000bf05270 */
[----:B------:R-:W-:Y:S01]  /*3760*/  PLOP3.LUT P2, PT, PT, PT, PT, 0x80, 0x8 ;  /* 0x000000000008781c */ /* 0x000fe20003f4f070 */
[----:B------:R-:W-:Y:S02]  /*3770*/  UIADD3 UR4, UPT, UPT, UR5, 0x1, URZ ;  /* 0x0000000105047890 */ /* 0x000fe4000fffe0ff */
[----:B------:R-:W-:Y:S02]  /*3780*/  UIADD3 UR40, UPT, UPT, UR7, 0x18, URZ ;  /* 0x0000001807287890 */ /* 0x000fe4000fffe0ff */
[----:B------:R-:W-:Y:S01]  /*3790*/  UISETP.NE.AND UP1, UPT, UR4, 0x3, UPT ;  /* 0x000000030400788c */ /* 0x000fe2000bf25270 */
[----:B------:R-:W-:Y:S01]  /*37a0*/  PLOP3.LUT P0, PT, PT, PT, UP0, 0x80, 0x8 ;  /* 0x000000000008781c */ /* 0x000fe20003f0f008 */
[----:B------:R-:W-:Y:S02]  /*37b0*/  UIADD3 UR37, UPT, UPT, UR37, -0x1, URZ ;  /* 0xffffffff25257890 */ /* 0x000fe4000fffe0ff */
[----:B------:R-:W-:Y:S02]  /*37c0*/  USEL UR6, URZ, 0x1, UP1 ;  /* 0x00000001ff067887 */ /* 0x000fe40008800000 */
[----:B------:R-:W-:Y:S01]  /*37d0*/  USEL UR39, UR4, URZ, UP1 ;  /* 0x000000ff04277287 */ /* 0x000fe20008800000 */
[----:B------:R-:W-:Y:S01]  /*37e0*/  UMOV UR7, 0x40004040 ;  /* 0x4000404000077882 */ /* 0x000fe20000000000 */
[----:B------:R-:W-:Y:S02]  /*37f0*/  UMOV UR35, 0x40004040 ;  /* 0x4000404000237882 */ /* 0x000fe40000000000 */
[----:B------:R-:W-:Y:S01]  /*3800*/  @UP0 ULEA UR4, UR39, UR41, 0x3 ;  /* 0x0000002927040291 */ /* 0x000fe2000f8e18ff */
[----:B------:R-:W-:Y:S01]  /*3810*/  LOP3.LUT R8, R8, UR6, RZ, 0x3c, !PT ;  /* 0x0000000608087c12 */ /* 0x000fe2000f8e3cff */
[----:B------:R-:W-:Y:S01]  /*3820*/  ULEA UR6, UR5, UR44, 0xa ;  /* 0x0000002c05067291 */ /* 0x000fe2000f8e50ff */
[----:B------:R-:W-:Y:S02]  /*3830*/  UMOV UR33, 0x40004040 ;  /* 0x4000404000217882 */ /* 0x000fe40000000000 */
[----:B-1----:R-:W-:Y:S01]  /*3840*/  @P0 SHF.L.U32 R0, R8, 0x1f, RZ ;  /* 0x0000001f08000819 */ /* 0x002fe200000006ff */
[----:B------:R-:W-:Y:S02]  /*3850*/  UIADD3 UR34, UPT, UPT, UR6, 0x2, URZ ;  /* 0x0000000206227890 */ /* 0x000fe4000fffe0ff */
[----:B------:R-:W-:Y:S01]  /*3860*/  UIADD3 UR30, UPT, UPT, UR6, 0x4, URZ ;  /* 0x00000004061e7890 */ /* 0x000fe2000fffe0ff */
[----:B------:R2:W3:Y:S01]  /*3870*/  @P0 SYNCS.PHASECHK.TRANS64.TRYWAIT P2, [UR4], R0 ;  /* 0x00000000ff0005a7 */ /* 0x0004e20008041104 */
[----:B------:R-:W-:Y:S02]  /*3880*/  ULEA UR4, UR5, UR43, 0xa ;  /* 0x0000002b05047291 */ /* 0x000fe4000f8e50ff */
[----:B------:R-:W-:Y:S02]  /*3890*/  UIADD3 UR26, UPT, UPT, UR6, 0x6, URZ ;  /* 0x00000006061a7890 */ /* 0x000fe4000fffe0ff */
        /* <DEDUP_REMOVED lines=10> */
[----:B------:R-:W-:Y:S01]  /*3940*/  UIADD3 UR8, UPT, UPT, UR4, 0x206, URZ ;  /* 0x0000020604087890 */ /* 0x000fe2000fffe0ff */
[----:B------:R-:W-:Y:S01]  /*3950*/  UMOV UR5, 0x40004040 ;  /* 0x4000404000057882 */ /* 0x000fe20000000000 */
[----:B------:R-:W-:Y:S01]  /*3960*/  UMOV UR31, 0x40004040 ;  /* 0x40004040001f7882 */ /* 0x000fe20000000000 */
[----:B------:R1:W-:Y:S01]  /*3970*/  UTCHMMA gdesc[UR4], gdesc[UR6], tmem[UR36], tmem[UR62], idesc[UR63], UP2 ;  /* 0x00ff3e06040075ea */ /* 0x0003e20009000024 */
[----:B------:R-:W-:Y:S01]  /*3980*/  UPLOP3.LUT UP2, UPT, UPT, UPT, UPT, 0x80, 0x8 ;  /* 0x000000000008789c */ /* 0x000fe20003f4f070 */
[----:B------:R2:W-:Y:S01]  /*3990*/  UTCHMMA gdesc[UR32], gdesc[UR34], tmem[UR36], tmem[UR60], idesc[UR61], UPT ;  /* 0x00ff3c22200075ea */ /* 0x0005e2000b800024 */
[----:B------:R-:W-:Y:S01]  /*39a0*/  UMOV UR29, 0x40004040 ;  /* 0x40004040001d7882 */ /* 0x000fe20000000000 */
[----:B------:R-:W-:Y:S01]  /*39b0*/  UMOV UR27, 0x40004040 ;  /* 0x40004040001b7882 */ /* 0x000fe20000000000 */
        /* <DEDUP_REMOVED lines=12> */
[----:B------:R-:W-:Y:S01]  /*3a80*/  UMOV UR9, 0x40004040 ;  /* 0x4000404000097882 */ /* 0x000fe20000000000 */
[----:B------:R2:W-:Y:S01]  /*3a90*/  UTCHMMA gdesc[UR12], gdesc[UR14], tmem[UR36], tmem[UR50], idesc[UR51], UPT ;  /* 0x00ff320e0c0075ea */ /* 0x0005e2000b800024 */
[----:B------:R2:W-:Y:S01]  /*3aa0*/  UTCHMMA gdesc[UR8], gdesc[UR10], tmem[UR36], tmem[UR48], idesc[UR49], UPT ;  /* 0x00ff300a080075ea */ /* 0x0005e2000b800024 */
[----:B------:R2:W-:Y:S01]  /*3ab0*/  UTCBAR.MULTICAST [UR40], URZ, UR42 ;  /* 0x000000ff280073e9 */ /* 0x0005e2000800082a */
[----:B-1----:R-:W-:Y:S01]  /*3ac0*/  UMOV UR5, UR39 ;  /* 0x0000002700057c82 */ /* 0x002fe20008000000 */
[----:B------:R-:W-:Y:S05]  /*3ad0*/  BRA.U UP3, `(.L_x_64) ;  /* 0xfffffffd03007547 */ /* 0x000fea000b83ffff */
.L_x_61:
[----:B------:R-:W-:Y:S01]  /*3ae0*/  UIADD3 UR4, UPT, UPT, UR45, 0x1, URZ ;  /* 0x000000012d047890 */ /* 0x000fe2000fffe0ff */
[C---:B------:R-:W-:Y:S01]  /*3af0*/  ISETP.NE.AND P0, PT, R10.reuse, 0x2, PT ;  /* 0x000000020a00780c */ /* 0x040fe20003f05270 */
[----:B------:R-:W-:Y:S02]  /*3b00*/  UIADD3 UR5, UPT, UPT, UR46, 0x90, URZ ;  /* 0x000000902e057890 */ /* 0x000fe4000fffe0ff */
[----:B------:R-:W-:Y:S01]  /*3b10*/  UISETP.NE.AND UP0, UPT, UR4, 0x4, UPT ;  /* 0x000000040400788c */ /* 0x000fe2000bf05270 */
[----:B-12---:R-:W-:Y:S02]  /*3b20*/  SEL R0, RZ, 0x1, P0 ;  /* 0x00000001ff007807 */ /* 0x006fe40000000000 */
[----:B------:R-:W-:Y:S01]  /*3b30*/  SEL R10, R10, RZ, P0 ;  /* 0x000000ff0a0a7207 */ /* 0x000fe20000000000 */
[----:B------:R-:W-:Y:S01]  /*3b40*/  USEL UR6, URZ, 0x1, UP0 ;  /* 0x00000001ff067887 */ /* 0x000fe20008000000 */
[----:B------:R-:W-:Y:S01]  /*3b50*/  LOP3.LUT R9, R9, R0, RZ, 0x3c, !PT ;  /* 0x0000000009097212 */ /* 0x000fe200078e3cff */
[----:B------:R-:W-:Y:S01]  /*3b60*/  USEL UR45, UR4, URZ, UP0 ;  /* 0x000000ff042d7287 */ /* 0x000fe20008000000 */
[----:B------:R1:W-:Y:S03]  /*3b70*/  UTCBAR [UR5], URZ ;  /* 0x000000ff050073e9 */ /* 0x0003e600080000ff */
[----:B------:R-:W-:Y:S01]  /*3b80*/  LOP3.LUT R11, R11, UR6, RZ, 0x3c, !PT ;  /* 0x000000060b0b7c12 */ /* 0x000fe2000f8e3cff */
[----:B------:R-:W-:Y:S07]  /*3b90*/  @P1 BRA `(.L_x_65) ;  /* 0xfffffff800381947 */ /* 0x000fee000383ffff */
[----:B------:R-:W2:Y:S01]  /*3ba0*/  S2UR UR8, SR_CgaCtaId ;  /* 0x00000000000879c3 */ /* 0x000ea20000008800 */
[----:B------:R-:W-:Y:S01]  /*3bb0*/  ELECT P0, URZ, PT ;  /* 0x0000000000ff782f */ /* 0x000fe20003800000 */
[----:B------:R-:W-:Y:S01]  /*3bc0*/  IMAD.MOV.U32 R0, RZ, RZ, 0x1 ;  /* 0x00000001ff007424 */ /* 0x000fe200078e00ff */
[----:B------:R-:W-:Y:S01]  /*3bd0*/  UIADD3 UR41, UPT, UPT, UR41, 0xb0, URZ ;  /* 0x000000b029297890 */ /* 0x000fe2000fffe0ff */
[----:B------:R-:W-:Y:S01]  /*3be0*/  SHF.L.U32 R2, R11, 0x1f, RZ ;  /* 0x0000001f0b027819 */ /* 0x000fe200000006ff */
[----:B------:R-:W-:-:S03]  /*3bf0*/  UMOV UR4, 0x40 ;  /* 0x0000004000047882 */ /* 0x000fc60000000000 */
[----:B------:R-:W-:Y:S01]  /*3c00*/  UVIRTCOUNT.DEALLOC.SMPOOL 0x80 ;  /* 0x000000800000784c */ /* 0x000fe20000000000 */
[----:B--2---:R-:W-:Y:S02]  /*3c10*/  ULEA UR8, UR8, UR4, 0x18 ;  /* 0x0000000408087291 */ /* 0x004fe4000f8ec0ff */
[----:B------:R-:W-:-:S07]  /*3c20*/  ULEA UR4, UR45, UR41, 0x3 ;  /* 0x000000292d047291 */ /* 0x000fce000f8e18ff */
[----:B------:R2:W-:Y:S02]  /*3c30*/  @P0 STS.U8 [UR8+0x1c], R0 ;  /* 0x00001c00ff000988 */ /* 0x0005e40008000008 */
[----:B------:R-:W4:Y:S02]  /*3c40*/  SYNCS.PHASECHK.TRANS64.TRYWAIT P0, [UR4], R2 ;  /* 0x00000002ff0075a7 */ /* 0x000f240008001104 */
[----:B--2-4-:R-:W-:Y:S05]  /*3c50*/  @!P0 BRA `(.L_x_66) ;  /* 0x0000004000c88947 */ /* 0x014fea0003800000 */
.L_x_139:
[----:B------:R-:W-:-:S04]  /*3c60*/  UIADD3 UR4, UPT, UPT, UR45, 0x1, URZ ;  /* 0x000000012d047890 */ /* 0x000fc8000fffe0ff */
[----:B------:R-:W-:-:S04]  /*3c70*/  UISETP.NE.AND UP0, UPT, UR4, 0x4, UPT ;  /* 0x000000040400788c */ /* 0x000fc8000bf05270 */
[----:B------:R-:W-:Y:S02]  /*3c80*/  USEL UR6, URZ, 0x1, UP0 ;  /* 0x00000001ff067887 */ /* 0x000fe40008000000 */
[----:B------:R-:W-:-:S04]  /*3c90*/  USEL UR4, UR4, URZ, UP0 ;  /* 0x000000ff04047287 */ /* 0x000fc80008000000 */
[----:B-1----:R-:W-:Y:S01]  /*3ca0*/  ULEA UR5, UR4, UR41, 0x3 ;  /* 0x0000002904057291 */ /* 0x002fe2000f8e18ff */
[----:B--2---:R-:W-:-:S04]  /*3cb0*/  LOP3.LUT R2, R11, UR6, RZ, 0x3c, !PT ;  /* 0x000000060b027c12 */ /* 0x004fc8000f8e3cff */
[----:B------:R-:W-:-:S04]  /*3cc0*/  SHF.L.U32 R3, R2, 0x1f, RZ ;  /* 0x0000001f02037819 */ /* 0x000fc800000006ff */
[----:B------:R-:W1:Y:S02]  /*3cd0*/  SYNCS.PHASECHK.TRANS64.TRYWAIT P0, [UR5], R3 ;  /* 0x00000003ff0075a7 */ /* 0x000e640008001105 */
[----:B-1----:R-:W-:Y:S05]  /*3ce0*/  @!P0 BRA `(.L_x_67) ;  /* 0x0000004000bc8947 */ /* 0x002fea0003800000 */
.L_x_141:
        /* <DEDUP_REMOVED lines=9> */
.L_x_143:
[----:B------:R-:W-:-:S04]  /*3d80*/  UIADD3 UR4, UPT, UPT, UR4, 0x1, URZ ;  /* 0x0000000104047890 */ /* 0x000fc8000fffe0ff */
[----:B------:R-:W-:-:S04]  /*3d90*/  UISETP.NE.AND UP0, UPT, UR4, 0x4, UPT ;  /* 0x000000040400788c */ /* 0x000fc8000bf05270 */
[----:B------:R-:W-:Y:S02]  /*3da0*/  USEL UR5, URZ, 0x1, UP0 ;  /* 0x00000001ff057887 */ /* 0x000fe40008000000 */
[----:B------:R-:W-:-:S04]  /*3db0*/  USEL UR4, UR4, URZ, UP0 ;  /* 0x000000ff04047287 */ /* 0x000fc80008000000 */
[----:B------:R-:W-:Y:S01]  /*3dc0*/  ULEA UR4, UR4, UR41, 0x3 ;  /* 0x0000002904047291 */ /* 0x000fe2000f8e18ff */
[----:B------:R-:W-:-:S04]  /*3dd0*/  LOP3.LUT R2, R2, UR5, RZ, 0x3c, !PT ;  /* 0x0000000502027c12 */ /* 0x000fc8000f8e3cff */
[----:B------:R-:W-:-:S04]  /*3de0*/  SHF.L.U32 R2, R2, 0x1f, RZ ;  /* 0x0000001f02027819 */ /* 0x000fc800000006ff */
[----:B------:R-:W2:Y:S02]  /*3df0*/  SYNCS.PHASECHK.TRANS64.TRYWAIT P0, [UR4], R2 ;  /* 0x00000002ff0075a7 */ /* 0x000ea40008001104 */
[----:B--2---:R-:W-:Y:S05]  /*3e00*/  @!P0 BRA `(.L_x_69) ;  /* 0x0000004000a48947 */ /* 0x004fea0003800000 */
.L_x_145:
[----:B------:R-:W-:Y:S01]  /*3e10*/  NOP ;  /* 0x0000000000007918 */ /* 0x000fe20000000000 */
[----:B-1----:R-:W1:Y:S01]  /*3e20*/  LDS R0, [UR8+0x14] ;  /* 0x00001408ff007984 */ /* 0x002e620008000800 */
[----:B------:R-:W-:Y:S01]  /*3e30*/  ULOP3.LUT UR4, UR65, 0xffff, URZ, 0xc0, !UPT ;  /* 0x0000ffff41047892 */ /* 0x000fe2000f8ec0ff */
[----:B------:R-:W-:Y:S01]  /*3e40*/  UMOV UR5, 0xffff ;  /* 0x0000ffff00057882 */ /* 0x000fe20000000000 */
[----:B------:R-:W-:Y:S02]  /*3e50*/  UMOV UR6, 0x1 ;  /* 0x0000000100067882 */ /* 0x000fe40000000000 */
[----:B------:R-:W-:-:S04]  /*3e60*/  USHF.R.U32.HI UR4, URZ, 0x5, UR4 ;  /* 0x00000005ff047899 */ /* 0x000fc80008011604 */
[----:B------:R-:W-:Y:S02]  /*3e70*/  USHF.L.U32 UR5, UR5, UR4, URZ ;  /* 0x0000000405057299 */ /* 0x000fe400080006ff */
[----:B------:R-:W-:-:S04]  /*3e80*/  USHF.L.U32 UR4, UR6, UR4, URZ ;  /* 0x0000000406047299 */ /* 0x000fc800080006ff */
[----:B-1----:R-:W-:-:S04]  /*3e90*/  LOP3.LUT R0, R0, UR5, RZ, 0xc0, !PT ;  /* 0x0000000500007c12 */ /* 0x002fc8000f8ec0ff */
[----:B------:R-:W-:-:S13]  /*3ea0*/  ISETP.NE.AND P0, PT, R0, UR5, PT ;  /* 0x0000000500007c0c */ /* 0x000fda000bf05270 */
[----:B------:R-:W-:Y:S05]  /*3eb0*/  @P0 BRA `(.L_x_70) ;  /* 0x0000000000580947 */ /* 0x000fea0003800000 */
[----:B------:R-:W1:Y:S02]  /*3ec0*/  LDS R0, [UR8+0x18] ;  /* 0x00001808ff007984 */ /* 0x000e640008000800 */
[----:B-1----:R-:W-:-:S04]  /*3ed0*/  LOP3.LUT R0, R0, UR4, RZ, 0xc0, !PT ;  /* 0x0000000400007c12 */ /* 0x002fc8000f8ec0ff */
[----:B------:R-:W-:-:S13]  /*3ee0*/  ISETP.NE.AND P0, PT, R0, UR4, PT ;  /* 0x0000000400007c0c */ /* 0x000fda000bf05270 */
[----:B------:R-:W-:Y:S05]  /*3ef0*/  @P0 BRA `(.L_x_71) ;  /* 0x00000000003c0947 */ /* 0x000fea0003800000 */
[----:B------:R-:W1:Y:S01]  /*3f00*/  S2R R2, SR_LANEID ;  /* 0x0000000000027919 */ /* 0x000e620000000000 */
[----:B------:R-:W-:-:S06]  /*3f10*/  ULOP3.LUT UR5, URZ, UR5, URZ, 0x33, !UPT ;  /* 0x00000005ff057292 */ /* 0x000fcc000f8e33ff */
[----:B------:R-:W-:-:S04]  /*3f20*/  IMAD.U32 R0, RZ, RZ, UR5 ;  /* 0x00000005ff007e24 */ /* 0x000fc8000f8e00ff */
[----:B------:R2:W4:Y:S02]  /*3f30*/  REDUX UR7, R0 ;  /* 0x00000000000773c4 */ /* 0x0005240000000000 */
[----:B------:R1:W-:Y:S01]  /*3f40*/  UTCATOMSWS.AND URZ, UR5 ;  /* 0x0000000500ff79e3 */ /* 0x0003e20008000000 */
[----:B--2---:R-:W-:Y:S01]  /*3f50*/  LOP3.LUT R0, RZ, UR4, RZ, 0x33, !PT ;  /* 0x00000004ff007c12 */ /* 0x004fe2000f8e33ff */
[----:B------:R-:W-:Y:S02]  /*3f60*/  VOTEU.ANY UR4, UPT, PT ;  /* 0x0000000000047886 */ /* 0x000fe400038e0100 */
[----:B------:R-:W-:Y:S02]  /*3f70*/  UFLO.U32 UR4, UR4 ;  /* 0x00000004000472bd */ /* 0x000fe400080e0000 */
[----:B------:R-:W2:Y:S04]  /*3f80*/  REDUX UR6, R0 ;  /* 0x00000000000673c4 */ /* 0x000ea80000000000 */
[----:B-1----:R-:W-:-:S02]  /*3f90*/  ISETP.EQ.U32.AND P0, PT, R2, UR4, PT ;  /* 0x0000000402007c0c */ /* 0x002fc4000bf02070 */
[----:B----4-:R-:W-:-:S11]  /*3fa0*/  MOV R2, UR7 ;  /* 0x0000000700027c02 */ /* 0x010fd60008000f00 */
[----:B------:R1:W-:Y:S01]  /*3fb0*/  @P0 ATOMS.AND RZ, [UR8+0x14], R2 ;  /* 0x00001402ffff098c */ /* 0x0003e2000a800008 */
[----:B--2---:R-:W-:-:S05]  /*3fc0*/  IMAD.U32 R0, RZ, RZ, UR6 ;  /* 0x00000006ff007e24 */ /* 0x004fca000f8e00ff */
[----:B------:R1:W-:Y:S01]  /*3fd0*/  @P0 ATOMS.AND RZ, [UR8+0x18], R0 ;  /* 0x00001800ffff098c */ /* 0x0003e2000a800008 */
[----:B------:R-:W-:Y:S05]  /*3fe0*/  BRA `(.L_x_72) ;  /* 0x0000000000147947 */ /* 0x000fea0003800000 */
.L_x_71:
[----:B------:R-:W-:Y:S02]  /*3ff0*/  MOV R2, 0x4010 ;  /* 0x0000401000027802 */ /* 0x000fe40000000f00 */
[----:B---3-5:R-:W-:Y:S05]  /*4000*/  CALL.REL.NOINC `($__internal_0_$__cuda_sm10x_tcgen05_guardrail_trap_col_being_dealloced_not_returned_by_alloc) ;  /* 0x0000004400187944 */ /* 0x028fea0003c00000 */
[----:B------:R-:W-:Y:S05]  /*4010*/  BRA `(.L_x_72) ;  /* 0x0000000000087947 */ /* 0x000fea0003800000 */
.L_x_70:
[----:B------:R-:W-:Y:S02]  /*4020*/  MOV R2, 0x4040 ;  /* 0x0000404000027802 */ /* 0x000fe40000000f00 */
[----:B---3-5:R-:W-:Y:S05]  /*4030*/  CALL.REL.NOINC `($__internal_2_$__cuda_sm10x_tcgen05_guardrail_trap_unallocated_columns_being_dealloced) ;  /* 0x0000004400247944 */ /* 0x028fea0003c00000 */
.L_x_72:
[----:B------:R-:W-:Y:S01]  /*4040*/  NOP ;  /* 0x0000000000007918 */ /* 0x000fe20000000000 */
[----:B------:R-:W-:Y:S05]  /*4050*/  EXIT ;  /* 0x000000000000794d */ /* 0x000fea0003800000 */
.L_x_54:
[----:B------:R-:W-:-:S09]  /*4060*/  UISETP.NE.OR UP0, UPT, UR18, 0x3, !UP3 ;  /* 0x000000031200788c */ /* 0x000fd2000df05670 */
[----:B------:R-:W-:Y:S05]  /*4070*/  BRA.U UP0, `(.L_x_73) ;  /* 0x0000001100247547 */ /* 0x000fea000b800000 */
[----:B------:R-:W2:Y:S01]  /*4080*/  LDCU.64 UR4, c[0x0][0x888] ;  /* 0x00011100ff0477ac */ /* 0x000ea20008000a00 */
[----:B------:R-:W3:Y:S01]  /*4090*/  LDC.64 R12, c[0x0][0x348] ;  /* 0x0000d200ff0c7b82 */ /* 0x000ee20000000a00 */
[----:B------:R-:W-:Y:S02]  /*40a0*/  HFMA2 R9, -RZ, RZ, 0, 0 ;  /* 0x00000000ff097431 */ /* 0x000fe400000001ff */
[----:B------:R-:W-:Y:S01]  /*40b0*/  IMAD.MOV.U32 R11, RZ, RZ, 0x1 ;  /* 0x00000001ff0b7424 */ /* 0x000fe200078e00ff */
[----:B------:R-:W4:Y:S01]  /*40c0*/  LDCU UR37, c[0x0][0x370] ;  /* 0x00006e00ff2577ac */ /* 0x000f220008000800 */
[----:B------:R-:W-:Y:S01]  /*40d0*/  IMAD.MOV.U32 R10, RZ, RZ, RZ ;  /* 0x000000ffff0a7224 */ /* 0x000fe200078e00ff */
[----:B------:R-:W-:Y:S01]  /*40e0*/  MOV R3, 0x2000 ;  /* 0x0000200000037802 */ /* 0x000fe20000000f00 */
[----:B------:R-:W4:Y:S01]  /*40f0*/  LDCU.128 UR32, c[0x0][0xb10] ;  /* 0x00016200ff2077ac */ /* 0x000f220008000c00 */
[----:B------:R-:W1:Y:S01]  /*4100*/  LDCU UR29, c[0x0][0x374] ;  /* 0x00006e80ff1d77ac */ /* 0x000e620008000800 */
[----:B------:R-:W1:Y:S01]  /*4110*/  LDCU.64 UR30, c[0x0][0x890] ;  /* 0x00011200ff1e77ac */ /* 0x000e620008000a00 */
[----:B--2---:R-:W-:Y:S01]  /*4120*/  UISETP.NE.U32.AND UP0, UPT, UR4, URZ, UPT ;  /* 0x000000ff0400728c */ /* 0x004fe2000bf05070 */
[----:B------:R-:W2:Y:S01]  /*4130*/  LDCU UR15, c[0x0][0xb0c] ;  /* 0x00016180ff0f77ac */ /* 0x000ea20008000800 */
[----:B------:R-:W3:Y:S01]  /*4140*/  LDCU UR41, c[0x0][0xb20] ;  /* 0x00016400ff2977ac */ /* 0x000ee20008000800 */
[----:B------:R-:W3:Y:S01]  /*4150*/  LDCU UR4, c[0x0][0xb30] ;  /* 0x00016600ff0477ac */ /* 0x000ee20008000800 */
[----:B----4-:R-:W-:-:S02]  /*4160*/  UIMAD.WIDE.U32 UR6, UR37, UR32, URZ ;  /* 0x00000020250672a5 */ /* 0x010fc4000f8e00ff */
[----:B-1----:R-:W-:Y:S02]  /*4170*/  UIMAD.WIDE.U32 UR8, UR29, UR35, URZ ;  /* 0x000000231d0872a5 */ /* 0x002fe4000f8e00ff */
[----:B------:R-:W-:Y:S02]  /*4180*/  USEL UR40, URZ, 0x1, UP5 ;  /* 0x00000001ff287887 */ /* 0x000fe4000a800000 */
[----:B------:R-:W-:Y:S02]  /*4190*/  UISETP.NE.U32.AND UP6, UPT, UR30, URZ, UPT ;  /* 0x000000ff1e00728c */ /* 0x000fe4000bfc5070 */
[----:B------:R-:W-:Y:S01]  /*41a0*/  UISETP.NE.AND.EX UP5, UPT, UR5, URZ, UPT, UP0 ;  /* 0x000000ff0500728c */ /* 0x000fe2000bfa5300 */
[----:B------:R-:W-:Y:S01]  /*41b0*/  UMOV UR24, 0x400 ;  /* 0x0000040000187882 */ /* 0x000fe20000000000 */
[----:B------:R-:W-:Y:S01]  /*41c0*/  UISETP.NE.AND UP0, UPT, UR42, 0x1, UPT ;  /* 0x000000012a00788c */ /* 0x000fe2000bf05270 */
[----:B------:R-:W-:Y:S01]  /*41d0*/  UMOV UR6, UR7 ;  /* 0x0000000700067c82 */ /* 0x000fe20008000000 */
[----:B------:R-:W-:Y:S01]  /*41e0*/  UMOV UR38, UR9 ;  /* 0x0000000900267c82 */ /* 0x000fe20008000000 */
[----:B--2---:R-:W-:Y:S01]  /*41f0*/  UISETP.NE.AND UP0, UPT, UR15, 0x1, UPT ;  /* 0x000000010f00788c */ /* 0x004fe2000bf05270 */
[----:B------:R-:W-:Y:S01]  /*4200*/  UMOV UR25, URZ ;  /* 0x000000ff00197c82 */ /* 0x000fe20008000000 */
[----:B------:R-:W-:-:S02]  /*4210*/  UPLOP3.LUT UP4, UPT, UPT, UPT, UPT, 0x40, 0x4 ;  /* 0x000000000004789c */ /* 0x000fc40003f8e870 */
[----:B------:R-:W-:Y:S01]  /*4220*/  UISETP.GE.AND UP2, UPT, UR42, 0x1, UPT ;  /* 0x000000012a00788c */ /* 0x000fe2000bf46270 */
[----:B------:R-:W1:Y:S01]  /*4230*/  LDCU.64 UR16, c[0x0][0xb28] ;  /* 0x00016500ff1077ac */ /* 0x000e620008000a00 */
[----:B------:R-:W-:Y:S02]  /*4240*/  ULEA UR24, UR54, UR24, 0x18 ;  /* 0x0000001836187291 */ /* 0x000fe4000f8ec0ff */
[----:B------:R-:W-:Y:S02]  /*4250*/  UISETP.NE.AND.EX UP6, UPT, UR31, URZ, UPT, UP6 ;  /* 0x000000ff1f00728c */ /* 0x000fe4000bfc5360 */
[----:B------:R-:W-:Y:S02]  /*4260*/  USHF.R.U32.HI UR39, URZ, UR33, UR6 ;  /* 0x00000021ff277299 */ /* 0x000fe40008011606 */
[----:B---3--:R-:W-:Y:S02]  /*4270*/  USHF.R.U32.HI UR38, URZ, UR41, UR38 ;  /* 0x00000029ff267299 */ /* 0x008fe40008011626 */
[----:B------:R-:W-:-:S02]  /*4280*/  UISETP.NE.AND UP0, UPT, UR34, 0x1, UPT ;  /* 0x000000012200788c */ /* 0x000fc4000bf05270 */
[----:B------:R-:W-:-:S11]  /*4290*/  UISETP.NE.AND UP3, UPT, UR4, 0x1, UPT ;  /* 0x000000010400788c */ /* 0x000fd6000bf65270 */
.L_x_82:
[C---:B------:R-:W-:Y:S02]  /*42a0*/  LEA R8, R10.reuse, UR24, 0x3 ;  /* 0x000000180a087c11 */ /* 0x040fe4000f8e18ff */
[----:B------:R-:W-:Y:S02]  /*42b0*/  SHF.L.U32 R0, R9, 0x1f, RZ ;  /* 0x0000001f09007819 */ /* 0x000fe400000006ff */
[----:B------:R-:W-:Y:S02]  /*42c0*/  LEA R4, R10, UR24, 0x4 ;  /* 0x000000180a047c11 */ /* 0x000fe4000f8e20ff */
[----:B--2---:R-:W2:Y:S02]  /*42d0*/  SYNCS.PHASECHK.TRANS64.TRYWAIT P0, [R8+URZ+0x70], R0 ;  /* 0x00007000080075a7 */ /* 0x004ea400080011ff */
[----:B--2---:R-:W-:Y:S05]  /*42e0*/  @!P0 BRA `(.L_x_74) ;  /* 0x0000003c00848947 */ /* 0x004fea0003800000 */
.L_x_146:
[----:B------:R-:W3:Y:S01]  /*42f0*/  LDS.128 R4, [R4+0x100] ;  /* 0x0001000004047984 */ /* 0x000ee20000000c00 */
[----:B------:R-:W-:Y:S01]  /*4300*/  UISETP.GE.AND UP0, UPT, UR42, 0x1, UPT ;  /* 0x000000012a00788c */ /* 0x000fe2000bf06270 */
[----:B------:R-:W-:Y:S01]  /*4310*/  @!PT LDS RZ, [RZ] ;  /* 0x00000000fffff984 */ /* 0x000fe20000000800 */
[----:B------:R-:W-:Y:S01]  /*4320*/  @!PT LDS RZ, [RZ] ;  /* 0x00000000fffff984 */ /* 0x000fe20000000800 */
[----:B------:R-:W-:Y:S01]  /*4330*/  @!PT LDS RZ, [RZ] ;  /* 0x00000000fffff984 */ /* 0x000fe20000000800 */
[----:B------:R-:W-:Y:S01]  /*4340*/  @!PT LDS RZ, [RZ] ;  /* 0x00000000fffff984 */ /* 0x000fe20000000800 */
[----:B------:R4:W-:Y:S06]  /*4350*/  MEMBAR.ALL.CTA ;  /* 0x0000000000007992 */ /* 0x0009ec0000008000 */
[----:B----4-:R-:W4:Y:S01]  /*4360*/  FENCE.VIEW.ASYNC.S ;  /* 0x00000000000073c6 */ /* 0x010f220000000000 */
[----:B---3--:R-:W-:Y:S11]  /*4370*/  LOP3.LUT P0, RZ, R6, 0x1, RZ, 0xc0, !PT ;  /* 0x0000000106ff7812 */ /* 0x008ff6000780c0ff */
[----:B------:R-:W-:Y:S02]  /*4380*/  @!UPT UIADD3 URZ, UPT, UPT, URZ, URZ, URZ ;  /* 0x000000fffffff290 */ /* 0x000fe4000fffe0ff */
[----:B----4-:R-:W-:Y:S01]  /*4390*/  VOTEU.ANY UP2, P0 ;  /* 0x0000000000ff7886 */ /* 0x010fe20000040100 */
[----:B------:R-:W-:Y:S11]  /*43a0*/  PLOP3.LUT P0, PT, PT, PT, UP2, 0x80, 0x8 ;  /* 0x000000000008781c */ /* 0x000ff60003f0f028 */
[----:B------:R-:W-:Y:S02]  /*43b0*/  @!UPT UIADD3 URZ, UPT, UPT, URZ, URZ, URZ ;  /* 0x000000fffffff290 */ /* 0x000fe4000fffe0ff */
[----:B--2---:R-:W-:Y:S02]  /*43c0*/  @P0 SHF.R.U32.HI R0, RZ, 0x10, R5 ;  /* 0x00000010ff000819 */ /* 0x004fe40000011605 */
[----:B------:R-:W-:Y:S02]  /*43d0*/  @P0 MOV R2, R4 ;  /* 0x0000000400020202 */ /* 0x000fe40000000f00 */
[----:B------:R-:W-:Y:S01]  /*43e0*/  @P0 R2UR UR4, R0 ;  /* 0x00000000000402ca */ /* 0x000fe200000e0000 */
[----:B------:R-:W-:Y:S01]  /*43f0*/  VIADD R0, R8, 0x80 ;  /* 0x0000008008007836 */ /* 0x000fe20000000000 */
[----:B------:R-:W-:Y:S02]  /*4400*/  @P0 LOP3.LUT R4, R5, 0xffff, RZ, 0xc0, !PT ;  /* 0x0000ffff05040812 */ /* 0x000fe400078ec0ff */
[----:B------:R-:W-:Y:S02]  /*4410*/  @P0 R2UR UR6, R2 ;  /* 0x00000000020602ca */ /* 0x000fe400000e0000 */
[----:B------:R-:W-:Y:S02]  /*4420*/  PRMT R0, RZ, 0x654, R0 ;  /* 0x00000654ff007816 */ /* 0x000fe40000000000 */
[----:B------:R-:W-:Y:S02]  /*4430*/  @P0 R2UR UR5, R4 ;  /* 0x00000000040502ca */ /* 0x000fe400000e0000 */
[----:B------:R2:W-:Y:S03]  /*4440*/  SYNCS.ARRIVE.TRANS64.RED.A1T0 RZ, [R0+URZ], RZ ;  /* 0x000000ff00ff79a7 */ /* 0x0005e600081004ff */
[----:B------:R-:W-:Y:S04]  /*4450*/  @UP2 UMOV UR28, UR4 ;  /* 0x00000004001c2c82 */ /* 0x000fe80008000000 */
[----:B------:R-:W-:Y:S04]  /*4460*/  @UP2 UMOV UR14, UR6 ;  /* 0x00000006000e2c82 */ /* 0x000fe80008000000 */
[----:B------:R-:W-:Y:S01]  /*4470*/  @UP2 UMOV UR13, UR5 ;  /* 0x00000005000d2c82 */ /* 0x000fe20008000000 */
[----:B------:R-:W-:Y:S05]  /*4480*/  BRA.U !UP0, `(.L_x_75) ;  /* 0x0000000108c07547 */ /* 0x000fea000b800000 */
[----:B------:R-:W-:Y:S02]  /*4490*/  UIMAD.WIDE.U32 UR8, UR13, UR35, URZ ;  /* 0x000000230d0872a5 */ /* 0x000fe4000f8e00ff */
[----:B------:R-:W-:Y:S02]  /*44a0*/  UP2UR UR12, UPR, URZ, 0x4 ;  /* 0x00000004ff0c7883 */ /* 0x000fe40008000000 */
[----:B------:R-:W-:Y:S02]  /*44b0*/  UISETP.NE.AND UP2, UPT, UR34, 0x1, UPT ;  /* 0x000000012200788c */ /* 0x000fe4000bf45270 */
[----:B------:R-:W-:Y:S02]  /*44c0*/  UIMAD.WIDE.U32 UR10, UR14, UR32, URZ ;  /* 0x000000200e0a72a5 */ /* 0x000fe4000f8e00ff */
[----:B------:R-:W-:Y:S02]  /*44d0*/  USEL UR4, UR29, UR38, !UP2 ;  /* 0x000000261d047287 */ /* 0x000fe4000d000000 */
[----:B------:R-:W-:Y:S02]  /*44e0*/  UISETP.NE.AND UP0, UPT, UR15, 0x1, UPT ;  /* 0x000000010f00788c */ /* 0x000fe4000bf05270 */
[----:B------:R-:W-:Y:S02]  /*44f0*/  UP2UR UR22, UPR, URZ, 0x2 ;  /* 0x00000002ff167883 */ /* 0x000fe40008000000 */
[----:B------:R-:W-:Y:S02]  /*4500*/  UISETP.NE.AND UP1, UPT, UR42, 0x1, UPT ;  /* 0x000000012a00788c */ /* 0x000fe4000bf25270 */
[----:B-1----:R-:W-:Y:S02]  /*4510*/  UIMAD.WIDE.U32 UR18, UR4, UR16, URZ ;  /* 0x00000010041272a5 */ /* 0x002fe4000f8e00ff */
[----:B------:R-:W-:Y:S01]  /*4520*/  USEL UR7, UR37, UR39, !UP0 ;  /* 0x0000002725077287 */ /* 0x000fe2000c000000 */
[----:B------:R-:W-:Y:S02]  /*4530*/  UMOV UR5, UR9 ;  /* 0x0000000900057c82 */ /* 0x000fe40008000000 */
[----:B------:R-:W-:Y:S02]  /*4540*/  USHF.R.U32.HI UR6, URZ, UR41, UR5 ;  /* 0x00000029ff067299 */ /* 0x000fe40008011605 */
[----:B------:R-:W-:Y:S02]  /*4550*/  UIMAD.WIDE.U32 UR20, UR7, UR16, URZ ;  /* 0x00000010071472a5 */ /* 0x000fe4000f8e00ff */
[----:B------:R-:W-:Y:S02]  /*4560*/  USEL UR6, UR13, UR6, !UP2 ;  /* 0x000000060d067287 */ /* 0x000fe4000d000000 */
[----:B------:R-:W-:Y:S01]  /*4570*/  UISETP.NE.AND UP2, UPT, UR12, URZ, UPT ;  /* 0x000000ff0c00728c */ /* 0x000fe2000bf45270 */
[----:B------:R-:W-:Y:S01]  /*4580*/  UMOV UR5, UR11 ;  /* 0x0000000b00057c82 */ /* 0x000fe20008000000 */
[----:B------:R-:W-:Y:S02]  /*4590*/  UIMAD.WIDE.U32 UR10, UR6, UR16, URZ ;  /* 0x00000010060a72a5 */ /* 0x000fe4000f8e00ff */
[----:B------:R-:W-:Y:S03]  /*45a0*/  USHF.R.U32.HI UR8, URZ, UR33, UR5 ;  /* 0x00000021ff087299 */ /* 0x000fe60008011605 */
[----:B------:R-:W-:Y:S02]  /*45b0*/  UMOV UR5, UR19 ;  /* 0x0000001300057c82 */ /* 0x000fe40008000000 */
[----:B------:R-:W-:Y:S03]  /*45c0*/  @UP1 USHF.R.U32.HI UR4, URZ, UR17, UR5 ;  /* 0x00000011ff041299 */ /* 0x000fe60008011605 */
[----:B------:R-:W-:Y:S01]  /*45d0*/  UMOV UR5, UR21 ;  /* 0x0000001500057c82 */ /* 0x000fe20008000000 */
[----:B------:R-:W-:Y:S02]  /*45e0*/  UIMAD UR4, UR42, UR4, URZ ;  /* 0x000000042a0472a4 */ /* 0x000fe4000f8e02ff */
[----:B------:R-:W-:Y:S02]  /*45f0*/  @UP1 USHF.R.U32.HI UR7, URZ, UR17, UR5 ;  /* 0x00000011ff071299 */ /* 0x000fe40008011605 */
[----:B------:R-:W-:Y:S02]  /*4600*/  USEL UR5, UR14, UR8, !UP0 ;  /* 0x000000080e057287 */ /* 0x000fe4000c000000 */
[----:B------:R-:W-:Y:S02]  /*4610*/  UIMAD UR8, UR42, UR7, URZ ;  /* 0x000000072a0872a4 */ /* 0x000fe4000f8e02ff */
[----:B------:R-:W-:Y:S03]  /*4620*/  UISETP.GE.AND UP0, UPT, UR6, UR4, UPT ;  /* 0x000000040600728c */ /* 0x000fe6000bf06270 */
[----:B------:R-:W-:Y:S01]  /*4630*/  UMOV UR4, UR11 ;  /* 0x0000000b00047c82 */ /* 0x000fe20008000000 */
[----:B------:R-:W-:Y:S02]  /*4640*/  UISETP.GE.OR UP0, UPT, UR5, UR8, UP0 ;  /* 0x000000080500728c */ /* 0x000fe40008706670 */
[----:B------:R-:W-:Y:S02]  /*4650*/  USHF.R.U32.HI UR4, URZ, UR17, UR4 ;  /* 0x00000011ff047299 */ /* 0x000fe40008011604 */
[----:B------:R-:W-:Y:S02]  /*4660*/  UIMAD.WIDE.U32 UR8, UR5, UR16, URZ ;  /* 0x00000010050872a5 */ /* 0x000fe4000f8e00ff */
[----:B------:R-:W-:Y:S04]  /*4670*/  USEL UR10, UR6, UR4, !UP1 ;  /* 0x00000004060a7287 */ /* 0x000fe8000c800000 */
[----:B------:R-:W-:Y:S01]  /*4680*/  UIADD3 UR11, UPT, UPT, -UR10, URZ, URZ ;  /* 0x000000ff0a0b7290 */ /* 0x000fe2000fffe1ff */
[----:B------:R-:W-:Y:S02]  /*4690*/  @!UP0 UMOV UR4, UR9 ;  /* 0x0000000900048c82 */ /* 0x000fe40008000000 */
[----:B------:R-:W-:Y:S02]  /*46a0*/  @!UP0 USHF.R.U32.HI UR4, URZ, UR17, UR4 ;  /* 0x00000011ff048299 */ /* 0x000fe40008011604 */
[----:B------:R-:W-:Y:S02]  /*46b0*/  UIMAD UR8, UR42, UR11, UR6 ;  /* 0x0000000b2a0872a4 */ /* 0x000fe4000f8e0206 */
[----:B------:R-:W-:Y:S02]  /*46c0*/  @!UP0 USEL UR4, UR5, UR4, !UP1 ;  /* 0x0000000405048287 */ /* 0x000fe4000c800000 */
[----:B------:R-:W-:Y:S02]  /*46d0*/  UISETP.NE.AND UP1, UPT, UR22, URZ, UPT ;  /* 0x000000ff1600728c */ /* 0x000fe4000bf25270 */
[----:B------:R-:W-:Y:S02]  /*46e0*/  @!UP0 UIMAD UR8, UR7, UR8, UR4 ;  /* 0x00000008070882a4 */ /* 0x000fe4000f8e0204 */
[----:B------:R-:W-:Y:S02]  /*46f0*/  @!UP0 UIADD3 UR9, UPT, UPT, UR10, -UR4, URZ ;  /* 0x800000040a098290 */ /* 0x000fe4000fffe0ff */
[----:B------:R-:W-:Y:S02]  /*4700*/  UIADD3 UR4, UPT, UPT, -UR5, URZ, URZ ;  /* 0x000000ff05047290 */ /* 0x000fe4000fffe1ff */
[----:B------:R-:W-:Y:S02]  /*4710*/  UIADD3 UR7, UPT, UPT, -UR6, URZ, URZ ;  /* 0x000000ff06077290 */ /* 0x000fe4000fffe1ff */
[----:B------:R-:W-:Y:S02]  /*4720*/  @!UP0 UIMAD UR6, UR9, UR42, UR5 ;  /* 0x0000002a090682a4 */ /* 0x000fe4000f8e0205 */
[----:B------:R-:W-:Y:S02]  /*4730*/  UIMAD UR14, UR15, UR4, UR14 ;  /* 0x000000040f0e72a4 */ /* 0x000fe4000f8e020e */
[----:B------:R-:W-:Y:S01]  /*4740*/  UIMAD UR13, UR34, UR7, UR13 ;  /* 0x00000007220d72a4 */ /* 0x000fe2000f8e020d */
[----:B------:R-:W-:Y:S02]  /*4750*/  @!UP0 UMOV UR5, UR8 ;  /* 0x0000000800058c82 */ /* 0x000fe40008000000 */
[----:B------:R-:W-:Y:S02]  /*4760*/  UIMAD UR14, UR5, UR15, UR14 ;  /* 0x0000000f050e72a4 */ /* 0x000fe4000f8e020e */
[----:B------:R-:W-:Y:S11]  /*4770*/  UIMAD UR13, UR6, UR34, UR13 ;  /* 0x00000022060d72a4 */ /* 0x000ff6000f8e020d */
[----:B------:R-:W-:Y:S01]  /*4780*/  @!UPT UIADD3 URZ, UPT, UPT, URZ, URZ, URZ ;  /* 0x000000fffffff290 */ /* 0x000fe2000fffe0ff */
.L_x_75:
[----:B------:R-:W3:Y:S01]  /*4790*/  @!UP3 LDCU.128 UR20, c[0x0][0xb10] ;  /* 0x00016200ff14b7ac */ /* 0x000ee20008000c00 */
[----:B------:R-:W-:Y:S04]  /*47a0*/  ISETP.NE.U32.AND P0, PT, RZ, UR30, PT ;  /* 0x0000001eff007c0c */ /* 0x000fe8000bf05070 */
[----:B------:R-:W-:Y:S01]  /*47b0*/  ISETP.NE.AND.EX P0, PT, RZ, UR31, PT, P0 ;  /* 0x0000001fff007c0c */ /* 0x000fe2000bf05300 */
[----:B------:R-:W4:Y:S01]  /*47c0*/  @!UP3 LDCU UR5, c[0x0][0xb0c] ;  /* 0x00016180ff05b7ac */ /* 0x000f220008000800 */
[----:B------:R-:W-:Y:S02]  /*47d0*/  USHF.L.U32 UR11, UR26, 0x6, URZ ;  /* 0x000000061a0b7899 */ /* 0x000fe400080006ff */
[----:B------:R-:W-:Y:S02]  /*47e0*/  USHF.L.U32 UR10, UR27, 0x6, URZ ;  /* 0x000000061b0a7899 */ /* 0x000fe400080006ff */
[----:B---3--:R-:W-:Y:S07]  /*47f0*/  UIMAD.WIDE.U32 UR6, UR14, UR20, URZ ;  /* 0x000000140e0672a5 */ /* 0x008fee000f8e00ff */
[----:B------:R-:W-:Y:S01]  /*4800*/  @!UP3 UMOV UR4, UR7 ;  /* 0x000000070004bc82 */ /* 0x000fe20008000000 */
[----:B----4-:R-:W-:Y:S02]  /*4810*/  @!UP3 UISETP.NE.AND UP0, UPT, UR5, 0x1, UPT ;  /* 0x000000010500b88c */ /* 0x010fe4000bf05270 */
[----:B------:R-:W-:Y:S02]  /*4820*/  @!UP3 USHF.R.U32.HI UR4, URZ, UR21, UR4 ;  /* 0x00000015ff04b299 */ /* 0x000fe40008011604 */
[----:B------:R-:W-:Y:S02]  /*4830*/  UIMAD.WIDE.U32 UR6, UR13, UR23, URZ ;  /* 0x000000170d0672a5 */ /* 0x000fe4000f8e00ff */
[----:B------:R-:W-:Y:S02]  /*4840*/  @!UP3 USEL UR8, UR14, UR4, !UP0 ;  /* 0x000000040e08b287 */ /* 0x000fe4000c000000 */
[----:B------:R-:W-:Y:S03]  /*4850*/  @!UP3 UISETP.NE.AND UP0, UPT, UR22, 0x1, UPT ;  /* 0x000000011600b88c */ /* 0x000fe6000bf05270 */
[----:B------:R-:W-:Y:S02]  /*4860*/  @!UP3 UMOV UR6, UR7 ;  /* 0x000000070006bc82 */ /* 0x000fe40008000000 */
[----:B------:R-:W3:Y:S02]  /*4870*/  @!UP3 LDCU UR4, c[0x0][0xb20] ;  /* 0x00016400ff04b7ac */ /* 0x000ee40008000800 */
[----:B---3--:R-:W-:Y:S04]  /*4880*/  @!UP3 USHF.R.U32.HI UR6, URZ, UR4, UR6 ;  /* 0x00000004ff06b299 */ /* 0x008fe80008011606 */
[----:B------:R-:W-:Y:S04]  /*4890*/  @!UP3 USEL UR6, UR13, UR6, !UP0 ;  /* 0x000000060d06b287 */ /* 0x000fe8000c000000 */
[----:B------:R-:W-:Y:S02]  /*48a0*/  @!UP3 UIADD3 UR4, UPT, UPT, -UR8, UR6, URZ ;  /* 0x000000060804b290 */ /* 0x000fe4000fffe1ff */
[----:B------:R-:W-:Y:S02]  /*48b0*/  @!UP3 UIADD3 UR6, UPT, UPT, UR8, -UR6, URZ ;  /* 0x800000060806b290 */ /* 0x000fe4000fffe0ff */
[----:B------:R-:W-:Y:S02]  /*48c0*/  @!UP3 UIMAD UR14, UR4, UR5, UR14 ;  /* 0x00000005040eb2a4 */ /* 0x000fe4000f8e020e */
[----:B------:R-:W-:Y:S01]  /*48d0*/  @!UP3 UIMAD UR13, UR6, UR22, UR13 ;  /* 0x00000016060db2a4 */ /* 0x000fe2000f8e020d */
[----:B------:R-:W-:Y:S11]  /*48e0*/  BRA.U UP4, `(.L_x_76) ;  /* 0x0000000104107547 */ /* 0x000ff6000b800000 */
[----:B------:R-:W-:Y:S04]  /*48f0*/  MOV R2, UR40 ;  /* 0x0000002800027c02 */ /* 0x000fe80008000f00 */
[----:B------:R-:W-:Y:S04]  /*4900*/  SHF.L.U32 R2, R2, 0x1f, RZ ;  /* 0x0000001f02027819 */ /* 0x000fe800000006ff */
[----:B------:R-:W3:Y:S02]  /*4910*/  SYNCS.PHASECHK.TRANS64.TRYWAIT P1, [UR24+0x68], R2 ;  /* 0x00006802ff0075a7 */ /* 0x000ee40008021118 */
[----:B---3--:R-:W-:Y:S05]  /*4920*/  @!P1 BRA `(.L_x_77) ;  /* 0x0000003800089947 */ /* 0x008fea0003800000 */
.L_x_76:
[----:B------:R-:W-:Y:S05]  /*4930*/  BRA.U !UP6, `(.L_x_78) ;  /* 0x000000010e387547 */ /* 0x000fea000b800000 */
[----:B------:R-:W-:Y:S01]  /*4940*/  UPLOP3.LUT UP1, UPT, UPT, UPT, UP5, 0x80, 0x8 ;  /* 0x000000000008789c */ /* 0x000fe20003f2f050 */
[----:B--2---:R-:W-:Y:S01]  /*4950*/  HFMA2 R0, -RZ, RZ, 0, 5.9604644775390625e-08 ;  /* 0x00000001ff007431 */ /* 0x004fe200000001ff */
[----:B------:R-:W2:Y:S01]  /*4960*/  LDCU.64 UR8, c[0x0][0x358] ;  /* 0x00006b00ff0877ac */ /* 0x000ea20008000a00 */
[----:B------:R-:W-:Y:S03]  /*4970*/  IMAD.MOV.U32 R53, RZ, RZ, 0x1 ;  /* 0x00000001ff357424 */ /* 0x000fe600078e00ff */
[----:B------:R-:W-:Y:S05]  /*4980*/  PLOP3.LUT P1, PT, PT, PT, UP1, 0x80, 0x8 ;  /* 0x000000000008781c */ /* 0x000fea0003f2f018 */
[----:B------:R-:W3:Y:S01]  /*4990*/  @UP1 LDCU.64 UR4, c[0x0][0x888] ;  /* 0x00011100ff0417ac */ /* 0x000ee20008000a00 */
[----:B------:R-:W-:Y:S07]  /*49a0*/  @UP1 UIMAD UR6, UR36, UR30, URZ ;  /* 0x0000001e240612a4 */ /* 0x000fee000f8e02ff */
[----:B------:R-:W-:Y:S01]  /*49b0*/  @!P1 PRMT R53, R0, 0x7610, R53 ;  /* 0x0000761000359816 */ /* 0x000fe20000000035 */
[----:B---3--:R-:W-:Y:S06]  /*49c0*/  @UP1 UIMAD.WIDE UR4, UR6, 0x4, UR4 ;  /* 0x00000004060418a5 */ /* 0x008fec000f8e0204 */
[----:B-----5:R-:W-:Y:S01]  /*49d0*/  IMAD.U32 R26, RZ, RZ, UR4 ;  /* 0x00000004ff1a7e24 */ /* 0x020fe2000f8e00ff */
[----:B------:R-:W-:Y:S04]  /*49e0*/  MOV R27, UR5 ;  /* 0x00000005001b7c02 */ /* 0x000fe80008000f00 */
[----:B------:R-:W3:Y:S01]  /*49f0*/  @!UP1 LDCU UR4, c[0x0][0x880] ;  /* 0x00011000ff0497ac */ /* 0x000ee20008000800 */
[----:B--2---:R4:W5:Y:S02]  /*4a00*/  @P1 LDG.E R26, desc[UR8][R26.64] ;  /* 0x000000081a1a1981 */ /* 0x004964000c1e1900 */
[----:B---34-:R-:W-:Y:S07]  /*4a10*/  @!P1 IMAD.U32 R26, RZ, RZ, UR4 ;  /* 0x00000004ff1a9e24 */ /* 0x018fee000f8e00ff */
.L_x_78:
[----:B-----5:R-:W-:Y:S01]  /*4a20*/  @!P0 FSETP.EQ.AND P2, PT, R26, RZ, PT ;  /* 0x000000ff1a00820b */ /* 0x020fe20003f42000 */
[----:B------:R-:W-:Y:S01]  /*4a30*/  @!UPT UIADD3 URZ, UPT, UPT, URZ, URZ, URZ ;  /* 0x000000fffffff290 */ /* 0x000fe2000fffe0ff */
[----:B------:R-:W-:Y:S11]  /*4a40*/  @!P0 BRA `(.L_x_79) ;  /* 0x0000000000148947 */ /* 0x000ff60003800000 */
[----:B------:R-:W-:Y:S02]  /*4a50*/  LOP3.LUT P0, RZ, R53, 0xff, RZ, 0xc0, !PT ;  /* 0x000000ff35ff7812 */ /* 0x000fe4000780c0ff */
[----:B------:R-:W-:Y:S04]  /*4a60*/  PLOP3.LUT P2, PT, PT, PT, UP1, 0x80, 0x8 ;  /* 0x000000000008781c */ /* 0x000fe80003f4f018 */
[----:B------:R-:W-:Y:S07]  /*4a70*/  PLOP3.LUT P2, PT, P2, PT, PT, 0x8, 0x80 ;  /* 0x000000000080781c */ /* 0x000fee000174e170 */
[----:B------:R-:W-:Y:S11]  /*4a80*/  @P0 FSETP.EQ.AND P2, PT, R26, RZ, PT ;  /* 0x000000ff1a00020b */ /* 0x000ff60003f42000 */
[----:B------:R-:W-:Y:S02]  /*4a90*/  @!UPT UIADD3 URZ, UPT, UPT, URZ, URZ, URZ ;  /* 0x000000fffffff290 */ /* 0x000fe4000fffe0ff */
.L_x_79:
[----:B------:R-:W-:Y:S01]  /*4aa0*/  ULEA UR4, UR25, UR24, 0x3 ;  /* 0x0000001819047291 */ /* 0x000fe2000f8e18ff */
[----:B--2---:R-:W-:Y:S02]  /*4ab0*/  SHF.L.U32 R2, R11, 0x1f, RZ ;  /* 0x0000001f0b027819 */ /* 0x004fe400000006ff */
[----:B------:R-:W-:Y:S04]  /*4ac0*/  ELECT P1, URZ, PT ;  /* 0x0000000000ff782f */ /* 0x000fe80003820000 */
[----:B------:R-:W-:Y:S02]  /*4ad0*/  PLOP3.LUT P1, PT, P2, P1, PT, 0xf2, 0x2f ;  /* 0x00000000002f781c */ /* 0x000fe40001723e72 */
[----:B------:R-:W2:Y:S02]  /*4ae0*/  SYNCS.PHASECHK.TRANS64.TRYWAIT P0, [UR4+0x48], R2 ;  /* 0x00004802ff0075a7 */ /* 0x000ea40008001104 */
[----:B--2---:R-:W-:Y:S09]  /*4af0*/  @!P0 BRA `(.L_x_80) ;  /* 0x0000003400ac8947 */ /* 0x004ff20003800000 */
.L_x_149:
[----:B------:R-:W-:Y:S01]  /*4b00*/  VOTEU.ALL UP0, P1 ;  /* 0x0000000000ff7886 */ /* 0x000fe20000800000 */
[----:B--2---:R-:W-:Y:S01]  /*4b10*/  @!P1 IADD3 R2, P0, PT, R12, 0x580, RZ ;  /* 0x000005800c029810 */ /* 0x004fe20007f1e0ff */
[----:B------:R-:W-:Y:S01]  /*4b20*/  UIADD3 UR9, UPT, UPT, UR4, 0x30, URZ ;  /* 0x0000003004097890 */ /* 0x000fe2000fffe0ff */
[----:B------:R-:W-:Y:S01]  /*4b30*/  VIADD R10, R10, 0x1 ;  /* 0x000000010a0a7836 */ /* 0x000fe20000000000 */
[----:B------:R-:W-:Y:S01]  /*4b40*/  UMOV UR22, 0x0 ;  /* 0x0000000000167882 */ /* 0x000fe20000000000 */
[----:B------:R-:W-:Y:S01]  /*4b50*/  @!UP0 ULEA UR5, UR25, UR24, 0xd ;  /* 0x0000001819058291 */ /* 0x000fe2000f8e68ff */
[----:B------:R-:W-:Y:S01]  /*4b60*/  @!P1 IMAD.X R0, RZ, RZ, R13, P0 ;  /* 0x000000ffff009224 */ /* 0x000fe200000e060d */
[----:B------:R-:W-:Y:S01]  /*4b70*/  @!P1 R2UR UR7, R2 ;  /* 0x00000000020792ca */ /* 0x000fe200000e0000 */
[----:B------:R-:W-:Y:S01]  /*4b80*/  @!P1 IMAD.MOV.U32 R2, RZ, RZ, 0x2000 ;  /* 0x00002000ff029424 */ /* 0x000fe200078e00ff */
[----:B------:R-:W-:Y:S02]  /*4b90*/  @!UP0 UIADD3 UR8, UPT, UPT, UR5, 0x400, URZ ;  /* 0x0000040005088890 */ /* 0x000fe4000fffe0ff */
[----:B------:R-:W-:Y:S01]  /*4ba0*/  UIADD3 UR5, UPT, UPT, UR25, 0x1, URZ ;  /* 0x0000000119057890 */ /* 0x000fe2000fffe0ff */
[----:B------:R-:W-:Y:S01]  /*4bb0*/  UMOV UR23, 0x10000000 ;  /* 0x1000000000177882 */ /* 0x000fe20000000000 */
[----:B------:R-:W-:Y:S02]  /*4bc0*/  UMOV UR12, UR36 ;  /* 0x00000024000c7c82 */ /* 0x000fe40008000000 */
[----:B------:R-:W-:Y:S04]  /*4bd0*/  UISETP.NE.AND UP0, UPT, UR5, 0x3, UPT ;  /* 0x000000030500788c */ /* 0x000fe8000bf05270 */
[----:B------:R-:W-:Y:S01]  /*4be0*/  USEL UR6, UR5, URZ, UP0 ;  /* 0x000000ff05067287 */ /* 0x000fe20008000000 */
[----:B------:R-:W-:Y:S01]  /*4bf0*/  @!P1 R2UR UR5, R0 ;  /* 0x00000000000592ca */ /* 0x000fe200000e0000 */
[----:B------:R-:W-:Y:S01]  /*4c00*/  IMAD.U32 R4, RZ, RZ, UR7 ;  /* 0x00000007ff047e24 */ /* 0x000fe2000f8e00ff */
[----:B------:R-:W-:Y:S02]  /*4c10*/  USEL UR20, URZ, 0x1, UP0 ;  /* 0x00000001ff147887 */ /* 0x000fe40008000000 */
[----:B------:R-:W-:Y:S01]  /*4c20*/  VOTEU.ALL UP0, P1 ;  /* 0x0000000000ff7886 */ /* 0x000fe20000800000 */
[----:B------:R-:W-:Y:S01]  /*4c30*/  UPRMT UR7, UR54, 0x654, UR9 ;  /* 0x0000065436077896 */ /* 0x000fe20008000009 */
[----:B------:R-:W-:Y:S02]  /*4c40*/  @!P1 R2UR UR18, R4 ;  /* 0x00000000041292ca */ /* 0x000fe400000e0000 */
[----:B------:R-:W-:Y:S04]  /*4c50*/  LOP3.LUT R11, R11, UR20, RZ, 0x3c, !PT ;  /* 0x000000140b0b7c12 */ /* 0x000fe8000f8e3cff */
[----:B------:R-:W-:Y:S01]  /*4c60*/  SHF.L.U32 R0, R11, 0x1f, RZ ;  /* 0x0000001f0b007819 */ /* 0x000fe200000006ff */
[----:B------:R-:W-:Y:S01]  /*4c70*/  IMAD.U32 R5, RZ, RZ, UR5 ;  /* 0x00000005ff057e24 */ /* 0x000fe2000f8e00ff */
[----:B------:R-:W-:Y:S04]  /*4c80*/  ULEA UR5, UR6, UR24, 0x3 ;  /* 0x0000001806057291 */ /* 0x000fe8000f8e18ff */
[----:B------:R-:W-:Y:S11]  /*4c90*/  @!P1 R2UR UR19, R5 ;  /* 0x00000000051392ca */ /* 0x000ff600000e0000 */
[----:B------:R-:W-:Y:S02]  /*4ca0*/  @!UPT UIADD3 URZ, UPT, UPT, URZ, URZ, URZ ;  /* 0x000000fffffff290 */ /* 0x000fe4000fffe0ff */
[----:B------:R2:W-:Y:S01]  /*4cb0*/  @!UP0 UTMALDG.3D [UR8], [UR18], desc[UR22] ;  /* 0x00001608120085b4 */ /* 0x0005e20008011000 */
[----:B------:R2:W-:Y:S01]  /*4cc0*/  @!P1 SYNCS.ARRIVE.TRANS64.RED.A0TR RZ, [UR4+0x30], R2 ;  /* 0x00003002ffff99a7 */ /* 0x0005e20008300404 */
[----:B------:R-:W-:Y:S01]  /*4cd0*/  SYNCS.ARRIVE.TRANS64.RED.A1T0 RZ, [UR7], RZ ;  /* 0x000000ffffff79a7 */ /* 0x000fe20008100407 */
[----:B------:R-:W3:Y:S02]  /*4ce0*/  SYNCS.PHASECHK.TRANS64.TRYWAIT P0, [UR5+0x48], R0 ;  /* 0x00004800ff0075a7 */ /* 0x000ee40008001105 */
[----:B--23--:R-:W-:Y:S05]  /*4cf0*/  @!P0 BRA `(.L_x_81) ;  /* 0x0000003400448947 */ /* 0x00cfea0003800000 */
.L_x_151:
[----:B------:R-:W-:Y:S01]  /*4d00*/  UIADD3 UR9, UPT, UPT, UR5, 0x30, URZ ;  /* 0x0000003005097890 */ /* 0x000fe2000fffe0ff */
[----:B--2---:R-:W-:Y:S01]  /*4d10*/  @!P1 IADD3 R2, P0, PT, R12, 0x580, RZ ;  /* 0x000005800c029810 */ /* 0x004fe20007f1e0ff */
[----:B------:R-:W-:Y:S01]  /*4d20*/  UPLOP3.LUT UP4, UPT, UPT, UPT, UPT, 0x80, 0x8 ;  /* 0x000000000008789c */ /* 0x000fe20003f8f070 */
[----:B------:R-:W-:Y:S01]  /*4d30*/  R2UR UR22, R55 ;  /* 0x00000000371672ca */ /* 0x000fe200000e0000 */
[----:B------:R-:W-:Y:S01]  /*4d40*/  UMOV UR20, 0x0 ;  /* 0x0000000000147882 */ /* 0x000fe20000000000 */
[----:B------:R-:W-:Y:S01]  /*4d50*/  UMOV UR21, 0x10000000 ;  /* 0x1000000000157882 */ /* 0x000fe20000000000 */
[----:B------:R-:W-:Y:S01]  /*4d60*/  UMOV UR12, UR36 ;  /* 0x00000024000c7c82 */ /* 0x000fe20008000000 */
[----:B------:R-:W-:Y:S01]  /*4d70*/  VOTEU.ALL UP0, P1 ;  /* 0x0000000000ff7886 */ /* 0x000fe20000800000 */
[----:B------:R-:W-:Y:S01]  /*4d80*/  @!P1 IMAD.X R0, RZ, RZ, R13, P0 ;  /* 0x000000ffff009224 */ /* 0x000fe200000e060d */
[----:B------:R-:W-:Y:S01]  /*4d90*/  R2UR UR19, R56 ;  /* 0x00000000381372ca */ /* 0x000fe200000e0000 */
[----:B------:R-:W-:Y:S01]  /*4da0*/  UMOV UR36, UR28 ;  /* 0x0000001c00247c82 */ /* 0x000fe20008000000 */
[C---:B------:R-:W-:Y:S01]  /*4db0*/  ISETP.NE.AND P0, PT, R10.reuse, 0x2, PT ;  /* 0x000000020a00780c */ /* 0x040fe20003f05270 */
[----:B------:R-:W-:Y:S02]  /*4dc0*/  @!UP0 ULEA UR4, UR6, UR24, 0xd ;  /* 0x0000001806048291 */ /* 0x000fe4000f8e68ff */
[----:B------:R-:W-:Y:S01]  /*4dd0*/  @!UP0 UIADD3 UR10, UPT, UPT, UR10, 0x20, URZ ;  /* 0x000000200a0a8890 */ /* 0x000fe2000fffe0ff */
[----:B------:R-:W-:Y:S01]  /*4de0*/  SEL R10, R10, RZ, P0 ;  /* 0x000000ff0a0a7207 */ /* 0x000fe20000000000 */
[----:B------:R-:W-:Y:S02]  /*4df0*/  @!UP0 UIADD3 UR8, UPT, UPT, UR4, 0x400, URZ ;  /* 0x0000040004088890 */ /* 0x000fe4000fffe0ff */
[----:B------:R-:W-:Y:S01]  /*4e00*/  UIADD3 UR4, UPT, UPT, UR6, 0x1, URZ ;  /* 0x0000000106047890 */ /* 0x000fe2000fffe0ff */
[----:B------:R-:W-:Y:S01]  /*4e10*/  @!P1 R2UR UR6, R2 ;  /* 0x00000000020692ca */ /* 0x000fe200000e0000 */
[----:B------:R-:W-:Y:S02]  /*4e20*/  UIADD3 UR27, UPT, UPT, UR13, UR22, URZ ;  /* 0x000000160d1b7290 */ /* 0x000fe4000fffe0ff */
[----:B------:R-:W-:Y:S02]  /*4e30*/  UISETP.NE.AND UP0, UPT, UR4, 0x3, UPT ;  /* 0x000000030400788c */ /* 0x000fe4000bf05270 */
[----:B------:R-:W-:Y:S02]  /*4e40*/  UIADD3 UR26, UPT, UPT, UR14, UR19, URZ ;  /* 0x000000130e1a7290 */ /* 0x000fe4000fffe0ff */
[----:B------:R-:W-:Y:S01]  /*4e50*/  USEL UR25, UR4, URZ, UP0 ;  /* 0x000000ff04197287 */ /* 0x000fe20008000000 */
[----:B------:R-:W-:Y:S01]  /*4e60*/  @!P1 R2UR UR4, R0 ;  /* 0x00000000000492ca */ /* 0x000fe200000e0000 */
[----:B------:R-:W-:Y:S01]  /*4e70*/  USEL UR18, URZ, 0x1, UP0 ;  /* 0x00000001ff127887 */ /* 0x000fe20008000000 */
[----:B------:R-:W-:Y:S01]  /*4e80*/  SEL R0, RZ, 0x1, P0 ;  /* 0x00000001ff007807 */ /* 0x000fe20000000000 */
[----:B------:R-:W-:Y:S02]  /*4e90*/  VOTEU.ALL UP0, P1 ;  /* 0x0000000000ff7886 */ /* 0x000fe40000800000 */
[----:B------:R-:W-:Y:S01]  /*4ea0*/  IMAD.U32 R4, RZ, RZ, UR6 ;  /* 0x00000006ff047e24 */ /* 0x000fe2000f8e00ff */
[----:B------:R-:W-:Y:S02]  /*4eb0*/  LOP3.LUT R9, R9, R0, RZ, 0x3c, !PT ;  /* 0x0000000009097212 */ /* 0x000fe400078e3cff */
[----:B------:R-:W-:Y:S02]  /*4ec0*/  LOP3.LUT R11, R11, UR18, RZ, 0x3c, !PT ;  /* 0x000000120b0b7c12 */ /* 0x000fe4000f8e3cff */
[----:B------:R-:W-:Y:S03]  /*4ed0*/  @!P1 R2UR UR6, R4 ;  /* 0x00000000040692ca */ /* 0x000fe600000e0000 */
[----:B------:R-:W-:Y:S01]  /*4ee0*/  IMAD.U32 R5, RZ, RZ, UR4 ;  /* 0x00000004ff057e24 */ /* 0x000fe2000f8e00ff */
[----:B------:R-:W-:Y:S04]  /*4ef0*/  UPRMT UR4, UR54, 0x654, UR9 ;  /* 0x0000065436047896 */ /* 0x000fe80008000009 */
[----:B------:R-:W-:Y:S11]  /*4f00*/  @!P1 R2UR UR7, R5 ;  /* 0x00000000050792ca */ /* 0x000ff600000e0000 */
[----:B------:R-:W-:Y:S02]  /*4f10*/  @!UPT UIADD3 URZ, UPT, UPT, URZ, URZ, URZ ;  /* 0x000000fffffff290 */ /* 0x000fe4000fffe0ff */
[----:B------:R2:W-:Y:S01]  /*4f20*/  @!UP0 UTMALDG.3D [UR8], [UR6], desc[UR20] ;  /* 0x00001408060085b4 */ /* 0x0005e20008011000 */
[----:B------:R2:W-:Y:S01]  /*4f30*/  @!P1 SYNCS.ARRIVE.TRANS64.RED.A0TR RZ, [UR5+0x30], R3 ;  /* 0x00003003ffff99a7 */ /* 0x0005e20008300405 */
[----:B------:R-:W-:Y:S01]  /*4f40*/  SYNCS.ARRIVE.TRANS64.RED.A1T0 RZ, [UR4], RZ ;  /* 0x000000ffffff79a7 */ /* 0x000fe20008100404 */
[----:B------:R-:W-:Y:S05]  /*4f50*/  BRA.U UP2, `(.L_x_82) ;  /* 0xfffffff102d07547 */ /* 0x000fea000b83ffff */
[----:B------:R-:W-:Y:S01]  /*4f60*/  UIADD3 UR24, UPT, UPT, UR24, 0x48, URZ ;  /* 0x0000004818187890 */ /* 0x000fe2000fffe0ff */
[----:B------:R-:W-:-:S03]  /*4f70*/  SHF.L.U32 R2, R11, 0x1f, RZ ;  /* 0x0000001f0b027819 */ /* 0x000fc600000006ff */
[----:B------:R-:W-:-:S09]  /*4f80*/  ULEA UR4, UR25, UR24, 0x3 ;  /* 0x0000001819047291 */ /* 0x000fd2000f8e18ff */
[----:B------:R-:W3:Y:S02]  /*4f90*/  SYNCS.PHASECHK.TRANS64.TRYWAIT P0, [UR4], R2 ;  /* 0x00000002ff0075a7 */ /* 0x000ee40008001104 */
[----:B---3--:R-:W-:Y:S05]  /*4fa0*/  @!P0 BRA `(.L_x_83) ;  /* 0x0000003000b08947 */ /* 0x008fea0003800000 */
.L_x_153:
[----:B------:R-:W-:-:S04]  /*4fb0*/  UIADD3 UR4, UPT, UPT, UR25, 0x1, URZ ;  /* 0x0000000119047890 */ /* 0x000fc8000fffe0ff */
[----:B------:R-:W-:-:S04]  /*4fc0*/  UISETP.NE.AND UP0, UPT, UR4, 0x3, UPT ;  /* 0x000000030400788c */ /* 0x000fc8000bf05270 */
[----:B--2---:R-:W-:Y:S02]  /*4fd0*/  USEL UR6, URZ, 0x1, UP0 ;  /* 0x00000001ff067887 */ /* 0x004fe40008000000 */
[----:B------:R-:W-:-:S04]  /*4fe0*/  USEL UR4, UR4, URZ, UP0 ;  /* 0x000000ff04047287 */ /* 0x000fc80008000000 */
[----:B------:R-:W-:Y:S01]  /*4ff0*/  ULEA UR5, UR4, UR24, 0x3 ;  /* 0x0000001804057291 */ /* 0x000fe2000f8e18ff */
[----:B------:R-:W-:-:S04]  /*5000*/  LOP3.LUT R11, R11, UR6, RZ, 0x3c, !PT ;  /* 0x000000060b0b7c12 */ /* 0x000fc8000f8e3cff */
[----:B---3--:R-:W-:-:S04]  /*5010*/  SHF.L.U32 R2, R11, 0x1f, RZ ;  /* 0x0000001f0b027819 */ /* 0x008fc800000006ff */
[----:B------:R-:W2:Y:S02]  /*5020*/  SYNCS.PHASECHK.TRANS64.TRYWAIT P0, [UR5], R2 ;  /* 0x00000002ff0075a7 */ /* 0x000ea40008001105 */
[----:B--2---:R-:W-:Y:S05]  /*5030*/  @!P0 BRA `(.L_x_84) ;  /* 0x0000003000a48947 */ /* 0x004fea0003800000 */
.L_x_155:
[----:B------:R-:W-:-:S04]  /*5040*/  UIADD3 UR4, UPT, UPT, UR4, 0x1, URZ ;  /* 0x0000000104047890 */ /* 0x000fc8000fffe0ff */
[----:B------:R-:W-:-:S04]  /*5050*/  UISETP.NE.AND UP0, UPT, UR4, 0x3, UPT ;  /* 0x000000030400788c */ /* 0x000fc8000bf05270 */
[----:B------:R-:W-:Y:S02]  /*5060*/  USEL UR5, URZ, 0x1, UP0 ;  /* 0x00000001ff057887 */ /* 0x000fe40008000000 */
[----:B------:R-:W-:-:S04]  /*5070*/  USEL UR4, UR4, URZ, UP0 ;  /* 0x000000ff04047287 */ /* 0x000fc80008000000 */
[----:B------:R-:W-:Y:S01]  /*5080*/  ULEA UR4, UR4, UR24, 0x3 ;  /* 0x0000001804047291 */ /* 0x000fe2000f8e18ff */
[----:B--2---:R-:W-:-:S04]  /*5090*/  LOP3.LUT R2, R11, UR5, RZ, 0x3c, !PT ;  /* 0x000000050b027c12 */ /* 0x004fc8000f8e3cff */
[----:B------:R-:W-:Y:S01]  /*50a0*/  SHF.L.U32 R2, R2, 0x1f, RZ ;  /* 0x0000001f02027819 */ /* 0x000fe200000006ff */
[----:B------:R-:W-:-:S07]  /*50b0*/  IMAD.U32 R0, RZ, RZ, UR4 ;  /* 0x00000004ff007e24 */ /* 0x000fce000f8e00ff */
.L_x_85:
[----:B--2---:R2:W3:Y:S02]  /*50c0*/  SYNCS.PHASECHK.TRANS64.TRYWAIT P0, [R0+URZ], R2 ;  /* 0x00000002000075a7 */ /* 0x0044e400080011ff */
[----:B---3--:R-:W-:Y:S05]  /*50d0*/  @!P0 NANOSLEEP.SYNCS 0x989680 ;  /* 0x009896800000895d */ /* 0x008fea0003900000 */
[----:B------:R-:W3:Y:S02]  /*50e0*/  @!P0 SYNCS.PHASECHK.TRANS64 P0, [R0+URZ], R2 ;  /* 0x00000002000085a7 */ /* 0x000ee400080010ff */
[----:B-1-3--:R-:W-:Y:S05]  /*50f0*/  @P0 EXIT ;  /* 0x000000000000094d */ /* 0x00afea0003800000 */
[----:B------:R-:W-:Y:S05]  /*5100*/  BRA `(.L_x_85) ;  /* 0xfffffffc00ec7947 */ /* 0x000fea000383ffff */
.L_x_73:
[----:B------:R-:W-:-:S06]  /*5110*/  UISETP.GE.AND UP0, UPT, UR18, 0x4, UPT ;  /* 0x000000041200788c */ /* 0x000fcc000bf06270 */
[----:B------:R-:W-:-:S13]  /*5120*/  PLOP3.LUT P0, PT, PT, PT, UP0, 0x80, 0x8 ;  /* 0x000000000008781c */ /* 0x000fda0003f0f008 */
[----:B-1----:R-:W-:Y:S05]  /*5130*/  @!P0 EXIT ;  /* 0x000000000000894d */ /* 0x002fea0003800000 */
[----:B------:R-:W-:Y:S01]  /*5140*/  BAR.SYNC.DEFER_BLOCKING 0x6, 0xa0 ;  /* 0x0182800000007b1d */ /* 0x000fe20000010000 */
[C---:B------:R-:W-:Y:S01]  /*5150*/  IMAD.SHL.U32 R4, R64.reuse, 0x20, RZ ;  /* 0x0000002040047824 */ /* 0x040fe200078e00ff */
[C---:B------:R-:W-:Y:S01]  /*5160*/  R2P PR, R64.reuse, 0x6 ;  /* 0x0000000640007804 */ /* 0x040fe20000000000 */
[C---:B------:R-:W-:Y:S01]  /*5170*/  IMAD.SHL.U32 R2, R64.reuse, 0x4, RZ ;  /* 0x0000000440027824 */ /* 0x040fe200078e00ff */
[----:B------:R-:W-:Y:S01]  /*5180*/  CS2R R60, SRZ ;  /* 0x00000000003c7805 */ /* 0x000fe2000001ff00 */
[----:B------:R-:W-:Y:S01]  /*5190*/  IMAD.U32 R23, R64, 0x10000, RZ ;  /* 0x0001000040177824 */ /* 0x000fe200078e00ff */
[----:B------:R-:W-:Y:S01]  /*51a0*/  UMOV UR44, 0x400 ;  /* 0x00000400002c7882 */ /* 0x000fe20000000000 */
[----:B------:R-:W1:Y:S01]  /*51b0*/  LDCU.64 UR4, c[0x0][0x890] ;  /* 0x00011200ff0477ac */ /* 0x000e620008000a00 */
[----:B------:R-:W2:Y:S01]  /*51c0*/  LDC.64 R50, c[0x0][0x8b0] ;  /* 0x00022c00ff327b82 */ /* 0x000ea20000000a00 */
[----:B------:R-:W-:Y:S01]  /*51d0*/  LOP3.LUT R3, R4, 0xe0, RZ, 0xc0, !PT ;  /* 0x000000e004037812 */ /* 0x000fe200078ec0ff */
[----:B------:R-:W-:Y:S01]  /*51e0*/  IMAD.SHL.U32 R52, R64, 0x10, RZ ;  /* 0x0000001040347824 */ /* 0x000fe200078e00ff */
[----:B------:R-:W-:Y:S01]  /*51f0*/  ULEA UR44, UR54, UR44, 0x18 ;  /* 0x0000002c362c7291 */ /* 0x000fe2000f8ec0ff */
[----:B------:R-:W-:Y:S01]  /*5200*/  LOP3.LUT R4, R4, 0x100, RZ, 0xc0, !PT ;  /* 0x0000010004047812 */ /* 0x000fe200078ec0ff */
[----:B------:R-:W-:Y:S01]  /*5210*/  IMAD.MOV.U32 R63, RZ, RZ, 0x8 ;  /* 0x00000008ff3f7424 */ /* 0x000fe200078e00ff */
[----:B------:R-:W-:Y:S01]  /*5220*/  LOP3.LUT R2, R3, 0x1c, R2, 0xf8, !PT ;  /* 0x0000001c03027812 */ /* 0x000fe200078ef802 */
[----:B------:R-:W-:Y:S01]  /*5230*/  IMAD.MOV.U32 R62, RZ, RZ, 0x10 ;  /* 0x00000010ff3e7424 */ /* 0x000fe200078e00ff */
[----:B------:R-:W3:Y:S01]  /*5240*/  LDC.64 R48, c[0x0][0x8a8] ;  /* 0x00022a00ff307b82 */ /* 0x000ee20000000a00 */
[----:B------:R-:W-:Y:S01]  /*5250*/  SHF.R.U32.HI R3, RZ, 0x2, R64 ;  /* 0x00000002ff037819 */ /* 0x000fe20000011640 */
[----:B------:R-:W-:Y:S01]  /*5260*/  IMAD.MOV.U32 R22, RZ, RZ, RZ ;  /* 0x000000ffff167224 */ /* 0x000fe200078e00ff */
[----:B------:R-:W-:Y:S01]  /*5270*/  LOP3.LUT R23, R23, 0x600000, RZ, 0xc0, !PT ;  /* 0x0060000017177812 */ /* 0x000fe200078ec0ff */
[----:B------:R-:W-:Y:S01]  /*5280*/  IMAD.MOV.U32 R59, RZ, RZ, RZ ;  /* 0x000000ffff3b7224 */ /* 0x000fe200078e00ff */
[----:B------:R-:W-:Y:S01]  /*5290*/  LOP3.LUT R52, R4, 0x600, R52, 0xf8, !PT ;  /* 0x0000060004347812 */ /* 0x000fe200078ef834 */
[----:B------:R-:W4:Y:S01]  /*52a0*/  LDCU UR63, c[0x0][0x370] ;  /* 0x00006e00ff3f77ac */ /* 0x000f220008000800 */
[----:B------:R-:W-:Y:S01]  /*52b0*/  LOP3.LUT R2, R2, 0x4, R3, 0x78, !PT ;  /* 0x0000000402027812 */ /* 0x000fe200078e7803 */
[----:B------:R-:W4:Y:S01]  /*52c0*/  LDS R0, [UR44+0x120] ;  /* 0x0001202cff007984 */ /* 0x000f220008000800 */
[----:B-1----:R-:W-:Y:S01]  /*52d0*/  IMAD.U32 R66, RZ, RZ, UR4 ;  /* 0x00000004ff427e24 */ /* 0x002fe2000f8e00ff */
[----:B------:R-:W-:Y:S01]  /*52e0*/  UIADD3 UR4, UPT, UPT, UR44, 0x400, URZ ;  /* 0x000004002c047890 */ /* 0x000fe2000fffe0ff */
[----:B------:R-:W-:Y:S01]  /*52f0*/  LOP3.LUT R52, R52, R2, RZ, 0xfc, !PT ;  /* 0x0000000234347212 */ /* 0x000fe200078efcff */
[----:B------:R-:W-:Y:S01]  /*5300*/  IMAD.U32 R65, RZ, RZ, UR5 ;  /* 0x00000005ff417e24 */ /* 0x000fe2000f8e00ff */
[----:B------:R-:W-:Y:S01]  /*5310*/  LOP3.LUT R64, R64, 0x60, RZ, 0xc0, !PT ;  /* 0x0000006040407812 */ /* 0x000fe200078ec0ff */
[----:B------:R-:W1:Y:S01]  /*5320*/  LDCU UR43, c[0x0][0xb0c] ;  /* 0x00016180ff2b77ac */ /* 0x000e620008000800 */
[----:B------:R-:W-:Y:S01]  /*5330*/  SEL R63, R63, 0xfffffff8, !P1 ;  /* 0xfffffff83f3f7807 */ /* 0x000fe20004800000 */
[----:B------:R-:W-:Y:S01]  /*5340*/  IMAD.U32 R68, RZ, RZ, UR4 ;  /* 0x00000004ff447e24 */ /* 0x000fe2000f8e00ff */
[----:B------:R-:W-:Y:S01]  /*5350*/  SEL R62, R62, 0xfffffff0, !P2 ;  /* 0xfffffff03e3e7807 */ /* 0x000fe20005000000 */
[----:B------:R-:W1:Y:S01]  /*5360*/  LDCU UR39, c[0x0][0xb30] ;  /* 0x00016600ff2777ac */ /* 0x000e620008000800 */
[----:B------:R-:W1:Y:S01]  /*5370*/  LDCU.64 UR60, c[0x0][0x888] ;  /* 0x00011100ff3c77ac */ /* 0x000e620008000a00 */
[----:B------:R-:W1:Y:S01]  /*5380*/  LDCU.64 UR40, c[0x0][0xb28] ;  /* 0x00016500ff2877ac */ /* 0x000e620008000a00 */
[----:B------:R-:W1:Y:S01]  /*5390*/  LDCU.128 UR56, c[0x0][0xb10] ;  /* 0x00016200ff3877ac */ /* 0x000e620008000c00 */
[----:B------:R-:W1:Y:S01]  /*53a0*/  LDCU UR62, c[0x0][0x374] ;  /* 0x00006e80ff3e77ac */ /* 0x000e620008000800 */
[----:B------:R-:W-:Y:S01]  /*53b0*/  UMOV UR55, 0x1 ;  /* 0x0000000100377882 */ /* 0x000fe20000000000 */
[----:B------:R-:W-:Y:S01]  /*53c0*/  UMOV UR46, URZ ;  /* 0x000000ff002e7c82 */ /* 0x000fe20008000000 */
[----:B------:R-:W-:Y:S01]  /*53d0*/  UMOV UR53, URZ ;  /* 0x000000ff00357c82 */ /* 0x000fe20008000000 */
[----:B------:R-:W-:Y:S01]  /*53e0*/  UMOV UR52, URZ ;  /* 0x000000ff00347c82 */ /* 0x000fe20008000000 */
[----:B-1234-:R-:W-:-:S07]  /*53f0*/  IMAD.IADD R23, R0, 0x1, R23 ;  /* 0x0000000100177824 */ /* 0x01efce00078e0217 */
.L_x_116:
[C---:B------:R-:W-:Y:S02]  /*5400*/  LEA R0, R59.reuse, UR44, 0x3 ;  /* 0x0000002c3b007c11 */ /* 0x040fe4000f8e18ff */
[----:B------:R-:W-:Y:S02]  /*5410*/  SHF.L.U32 R2, R60, 0x1f, RZ ;  /* 0x0000001f3c027819 */ /* 0x000fe400000006ff */
[----:B------:R-:W-:Y:S02]  /*5420*/  LEA R4, R59, UR44, 0x4 ;  /* 0x0000002c3b047c11 */ /* 0x000fe4000f8e20ff */
[----:B------:R-:W1:Y:S02]  /*5430*/  SYNCS.PHASECHK.TRANS64.TRYWAIT P0, [R0+URZ+0x70], R2 ;  /* 0x00007002000075a7 */ /* 0x000e6400080011ff */
[----:B-1----:R-:W-:Y:S05]  /*5440*/  @!P0 BRA `(.L_x_86) ;  /* 0x0000002c00b88947 */ /* 0x002fea0003800000 */
.L_x_156:
[----:B------:R-:W-:Y:S01]  /*5450*/  R2UR UR7, R67 ;  /* 0x00000000430772ca */ /* 0x000fe200000e0000 */
[----:B------:R-:W2:Y:S01]  /*5460*/  LDS.128 R4, [R4+0x100] ;  /* 0x0001000004047984 */ /* 0x000ea20000000c00 */
[----:B-1----:R-:W-:Y:S01]  /*5470*/  VIADD R0, R0, 0x80 ;  /* 0x0000008000007836 */ /* 0x002fe20000000000 */
[----:B------:R-:W-:Y:S04]  /*5480*/  UISETP.GE.AND UP0, UPT, UR42, 0x1, UPT ;  /* 0x000000012a00788c */ /* 0x000fe8000bf06270 */
[----:B------:R-:W-:Y:S01]  /*5490*/  PRMT R0, RZ, 0x654, R0 ;  /* 0x00000654ff007816 */ /* 0x000fe20000000000 */
[----:B------:R-:W-:Y:S01]  /*54a0*/  @!PT LDS RZ, [RZ] ;  /* 0x00000000fffff984 */ /* 0x000fe20000000800 */
[----:B------:R-:W-:Y:S01]  /*54b0*/  @!PT LDS RZ, [RZ] ;  /* 0x00000000fffff984 */ /* 0x000fe20000000800 */
[----:B------:R-:W-:Y:S01]  /*54c0*/  @!PT LDS RZ, [RZ] ;  /* 0x00000000fffff984 */ /* 0x000fe20000000800 */
[----:B------:R-:W-:Y:S01]  /*54d0*/  @!PT LDS RZ, [RZ] ;  /* 0x00000000fffff984 */ /* 0x000fe20000000800 */
[----:B------:R1:W-:Y:S06]  /*54e0*/  MEMBAR.ALL.CTA ;  /* 0x0000000000007992 */ /* 0x0003ec0000008000 */
[----:B-1----:R-:W1:Y:S02]  /*54f0*/  FENCE.VIEW.ASYNC.S ;  /* 0x00000000000073c6 */ /* 0x002e640000000000 */
[----:B-1----:R1:W-:Y:S01]  /*5500*/  SYNCS.ARRIVE.TRANS64.RED.A1T0 RZ, [R0+URZ], RZ ;  /* 0x000000ff00ff79a7 */ /* 0x0023e200081004ff */
[----:B--2---:R-:W-:Y:S11]  /*5510*/  LOP3.LUT P0, RZ, R6, 0x1, RZ, 0xc0, !PT ;  /* 0x0000000106ff7812 */ /* 0x004ff6000780c0ff */
[----:B------:R-:W-:Y:S02]  /*5520*/  @!UPT UIADD3 URZ, UPT, UPT, URZ, URZ, URZ ;  /* 0x000000fffffff290 */ /* 0x000fe4000fffe0ff */
[----:B------:R-:W-:Y:S01]  /*5530*/  VOTEU.ANY UP1, P0 ;  /* 0x0000000000ff7886 */ /* 0x000fe20000020100 */
[----:B------:R-:W-:Y:S01]  /*5540*/  PLOP3.LUT P0, PT, PT, PT, UP1, 0x80, 0x8 ;  /* 0x000000000008781c */ /* 0x000fe20003f0f018 */
[----:B------:R-:W-:Y:S06]  /*5550*/  UP2UR UR4, UPR, URZ, 0x2 ;  /* 0x00000002ff047883 */ /* 0x000fec0008000000 */
[----:B------:R-:W-:Y:S06]  /*5560*/  IMAD.U32 R69, RZ, RZ, UR4 ;  /* 0x00000004ff457e24 */ /* 0x000fec000f8e00ff */
[----:B------:R-:W-:Y:S02]  /*5570*/  @P0 SHF.R.U32.HI R2, RZ, 0x10, R5 ;  /* 0x00000010ff020819 */ /* 0x000fe40000011605 */
[----:B------:R-:W-:Y:S02]  /*5580*/  @P0 MOV R3, R4 ;  /* 0x0000000400030202 */ /* 0x000fe40000000f00 */
[----:B------:R-:W-:Y:S02]  /*5590*/  @P0 R2UR UR4, R2 ;  /* 0x00000000020402ca */ /* 0x000fe400000e0000 */
[----:B------:R-:W-:Y:S02]  /*55a0*/  @P0 LOP3.LUT R4, R5, 0xffff, RZ, 0xc0, !PT ;  /* 0x0000ffff05040812 */ /* 0x000fe400078ec0ff */
[----:B------:R-:W-:Y:S02]  /*55b0*/  @P0 R2UR UR6, R3 ;  /* 0x00000000030602ca */ /* 0x000fe400000e0000 */
[----:B------:R-:W-:Y:S07]  /*55c0*/  @P0 R2UR UR5, R4 ;  /* 0x00000000040502ca */ /* 0x000fee00000e0000 */
[----:B------:R-:W-:Y:S02]  /*55d0*/  @UP1 UMOV UR7, UR4 ;  /* 0x0000000400071c82 */ /* 0x000fe40008000000 */
[----:B------:R-:W-:Y:S02]  /*55e0*/  IMAD.U32 R67, RZ, RZ, UR7 ;  /* 0x00000007ff437e24 */ /* 0x000fe4000f8e00ff */
[----:B------:R-:W-:Y:S02]  /*55f0*/  @UP1 UMOV UR38, UR6 ;  /* 0x0000000600261c82 */ /* 0x000fe40008000000 */
[----:B------:R-:W-:Y:S01]  /*5600*/  @UP1 UMOV UR37, UR5 ;  /* 0x0000000500251c82 */ /* 0x000fe20008000000 */
[----:B-1----:R-:W-:Y:S05]  /*5610*/  BRA.U !UP0, `(.L_x_87) ;  /* 0x0000000108cc7547 */ /* 0x002fea000b800000 */
[----:B------:R-:W1:Y:S01]  /*5620*/  LDCU UR12, c[0x0][0xb20] ;  /* 0x00016400ff0c77ac */ /* 0x000e620008000800 */
[----:B------:R-:W-:Y:S02]  /*5630*/  UIMAD.WIDE.U32 UR4, UR62, UR59, URZ ;  /* 0x0000003b3e0472a5 */ /* 0x000fe4000f8e00ff */
[----:B------:R-:W-:Y:S02]  /*5640*/  UIMAD.WIDE.U32 UR6, UR63, UR56, URZ ;  /* 0x000000383f0672a5 */ /* 0x000fe4000f8e00ff */
[----:B------:R-:W-:Y:S02]  /*5650*/  UISETP.NE.AND UP0, UPT, UR58, 0x1, UPT ;  /* 0x000000013a00788c */ /* 0x000fe4000bf05270 */
[----:B------:R-:W-:Y:S02]  /*5660*/  UIMAD.WIDE.U32 UR8, UR37, UR59, URZ ;  /* 0x0000003b250872a5 */ /* 0x000fe4000f8e00ff */
[----:B------:R-:W-:Y:S02]  /*5670*/  UIMAD.WIDE.U32 UR10, UR38, UR56, URZ ;  /* 0x00000038260a72a5 */ /* 0x000fe4000f8e00ff */
[----:B------:R-:W-:Y:S02]  /*5680*/  UISETP.NE.AND UP1, UPT, UR43, 0x1, UPT ;  /* 0x000000012b00788c */ /* 0x000fe4000bf25270 */
[----:B------:R-:W-:Y:S01]  /*5690*/  UISETP.NE.AND UP2, UPT, UR42, 0x1, UPT ;  /* 0x000000012a00788c */ /* 0x000fe2000bf45270 */
[----:B------:R-:W-:Y:S02]  /*56a0*/  UMOV UR4, UR5 ;  /* 0x0000000500047c82 */ /* 0x000fe40008000000 */
[----:B-1----:R-:W-:Y:S03]  /*56b0*/  USHF.R.U32.HI UR5, URZ, UR12, UR4 ;  /* 0x0000000cff057299 */ /* 0x002fe60008011604 */
[----:B------:R-:W-:Y:S02]  /*56c0*/  UMOV UR4, UR7 ;  /* 0x0000000700047c82 */ /* 0x000fe40008000000 */
[----:B------:R-:W-:Y:S02]  /*56d0*/  USHF.R.U32.HI UR7, URZ, UR57, UR4 ;  /* 0x00000039ff077299 */ /* 0x000fe40008011604 */
[----:B------:R-:W-:Y:S02]  /*56e0*/  USEL UR4, UR62, UR5, !UP0 ;  /* 0x000000053e047287 */ /* 0x000fe4000c000000 */
[----:B------:R-:W-:Y:S01]  /*56f0*/  USEL UR7, UR63, UR7, !UP1 ;  /* 0x000000073f077287 */ /* 0x000fe2000c800000 */
[----:B------:R-:W-:Y:S01]  /*5700*/  UMOV UR5, UR9 ;  /* 0x0000000900057c82 */ /* 0x000fe20008000000 */
[----:B------:R-:W-:Y:S02]  /*5710*/  UIMAD.WIDE.U32 UR8, UR4, UR40, URZ ;  /* 0x00000028040872a5 */ /* 0x000fe4000f8e00ff */
[----:B------:R-:W-:Y:S03]  /*5720*/  USHF.R.U32.HI UR6, URZ, UR12, UR5 ;  /* 0x0000000cff067299 */ /* 0x000fe60008011605 */
[----:B------:R-:W-:Y:S01]  /*5730*/  UMOV UR5, UR11 ;  /* 0x0000000b00057c82 */ /* 0x000fe20008000000 */
[----:B------:R-:W-:Y:S02]  /*5740*/  UIMAD.WIDE.U32 UR10, UR7, UR40, URZ ;  /* 0x00000028070a72a5 */ /* 0x000fe4000f8e00ff */
[----:B------:R-:W-:Y:S02]  /*5750*/  USHF.R.U32.HI UR12, URZ, UR57, UR5 ;  /* 0x00000039ff0c7299 */ /* 0x000fe40008011605 */
[----:B------:R-:W-:Y:S01]  /*5760*/  USEL UR6, UR37, UR6, !UP0 ;  /* 0x0000000625067287 */ /* 0x000fe2000c000000 */
[----:B------:R-:W-:Y:S02]  /*5770*/  UMOV UR5, UR9 ;  /* 0x0000000900057c82 */ /* 0x000fe40008000000 */
[----:B------:R-:W-:Y:S01]  /*5780*/  UMOV UR10, UR11 ;  /* 0x0000000b000a7c82 */ /* 0x000fe20008000000 */
[----:B------:R-:W-:Y:S02]  /*5790*/  @UP2 USHF.R.U32.HI UR4, URZ, UR41, UR5 ;  /* 0x00000029ff042299 */ /* 0x000fe40008011605 */
[----:B------:R-:W-:Y:S02]  /*57a0*/  @UP2 USHF.R.U32.HI UR7, URZ, UR41, UR10 ;  /* 0x00000029ff072299 */ /* 0x000fe4000801160a */
[----:B------:R-:W-:Y:S02]  /*57b0*/  UIMAD UR4, UR42, UR4, URZ ;  /* 0x000000042a0472a4 */ /* 0x000fe4000f8e02ff */
[----:B------:R-:W-:Y:S02]  /*57c0*/  UIMAD.WIDE.U32 UR10, UR6, UR40, URZ ;  /* 0x00000028060a72a5 */ /* 0x000fe4000f8e00ff */
[----:B------:R-:W-:Y:S02]  /*57d0*/  USEL UR5, UR38, UR12, !UP1 ;  /* 0x0000000c26057287 */ /* 0x000fe4000c800000 */
[----:B------:R-:W-:Y:S02]  /*57e0*/  UIMAD UR8, UR42, UR7, URZ ;  /* 0x000000072a0872a4 */ /* 0x000fe4000f8e02ff */
[----:B------:R-:W-:Y:S03]  /*57f0*/  UISETP.GE.AND UP0, UPT, UR6, UR4, UPT ;  /* 0x000000040600728c */ /* 0x000fe6000bf06270 */
[----:B------:R-:W-:Y:S01]  /*5800*/  UMOV UR4, UR11 ;  /* 0x0000000b00047c82 */ /* 0x000fe20008000000 */
[----:B------:R-:W-:Y:S02]  /*5810*/  UISETP.GE.OR UP0, UPT, UR5, UR8, UP0 ;  /* 0x000000080500728c */ /* 0x000fe40008706670 */
[----:B------:R-:W-:Y:S02]  /*5820*/  USHF.R.U32.HI UR4, URZ, UR41, UR4 ;  /* 0x00000029ff047299 */ /* 0x000fe40008011604 */
[----:B------:R-:W-:Y:S02]  /*5830*/  UIMAD.WIDE.U32 UR8, UR5, UR40, URZ ;  /* 0x00000028050872a5 */ /* 0x000fe4000f8e00ff */
[----:B------:R-:W-:Y:S02]  /*5840*/  USEL UR11, UR6, UR4, !UP2 ;  /* 0x00000004060b7287 */ /* 0x000fe4000d000000 */
[----:B------:R-:W-:Y:S02]  /*5850*/  UIADD3 UR8, UPT, UPT, -UR5, URZ, URZ ;  /* 0x000000ff05087290 */ /* 0x000fe4000fffe1ff */
[----:B------:R-:W-:Y:S01]  /*5860*/  UIADD3 UR10, UPT, UPT, -UR11, URZ, URZ ;  /* 0x000000ff0b0a7290 */ /* 0x000fe2000fffe1ff */
[----:B------:R-:W-:Y:S01]  /*5870*/  @!UP0 UMOV UR4, UR9 ;  /* 0x0000000900048c82 */ /* 0x000fe20008000000 */
[----:B------:R-:W-:Y:S02]  /*5880*/  UIADD3 UR9, UPT, UPT, -UR6, URZ, URZ ;  /* 0x000000ff06097290 */ /* 0x000fe4000fffe1ff */
[----:B------:R-:W-:Y:S02]  /*5890*/  @!UP0 USHF.R.U32.HI UR4, URZ, UR41, UR4 ;  /* 0x00000029ff048299 */ /* 0x000fe40008011604 */
[----:B------:R-:W-:Y:S02]  /*58a0*/  UIMAD UR10, UR42, UR10, UR6 ;  /* 0x0000000a2a0a72a4 */ /* 0x000fe4000f8e0206 */
[----:B------:R-:W-:Y:S04]  /*58b0*/  @!UP0 USEL UR4, UR5, UR4, !UP2 ;  /* 0x0000000405048287 */ /* 0x000fe8000d000000 */
[----:B------:R-:W-:Y:S02]  /*58c0*/  @!UP0 UIMAD UR10, UR7, UR10, UR4 ;  /* 0x0000000a070a82a4 */ /* 0x000fe4000f8e0204 */
[----:B------:R-:W-:Y:S02]  /*58d0*/  @!UP0 UIADD3 UR11, UPT, UPT, UR11, -UR4, URZ ;  /* 0x800000040b0b8290 */ /* 0x000fe4000fffe0ff */
[----:B------:R-:W-:Y:S02]  /*58e0*/  UIMAD UR7, UR43, UR8, UR38 ;  /* 0x000000082b0772a4 */ /* 0x000fe4000f8e0226 */
[----:B------:R-:W-:Y:S02]  /*58f0*/  @!UP0 UIMAD UR6, UR11, UR42, UR5 ;  /* 0x0000002a0b0682a4 */ /* 0x000fe4000f8e0205 */
[----:B------:R-:W-:Y:S01]  /*5900*/  UIMAD UR4, UR58, UR9, UR37 ;  /* 0x000000093a0472a4 */ /* 0x000fe2000f8e0225 */
[----:B------:R-:W-:Y:S02]  /*5910*/  @!UP0 UMOV UR5, UR10 ;  /* 0x0000000a00058c82 */ /* 0x000fe40008000000 */
[----:B------:R-:W-:Y:S02]  /*5920*/  UIMAD UR38, UR5, UR43, UR7 ;  /* 0x0000002b052672a4 */ /* 0x000fe4000f8e0207 */
[----:B------:R-:W-:Y:S11]  /*5930*/  UIMAD UR37, UR6, UR58, UR4 ;  /* 0x0000003a062572a4 */ /* 0x000ff6000f8e0204 */
[----:B------:R-:W-:Y:S01]  /*5940*/  @!UPT UIADD3 URZ, UPT, UPT, URZ, URZ, URZ ;  /* 0x000000fffffff290 */ /* 0x000fe2000fffe0ff */
.L_x_87:
[----:B------:R-:W-:Y:S01]  /*5950*/  UISETP.NE.AND UP0, UPT, UR39, 0x1, UPT ;  /* 0x000000012700788c */ /* 0x000fe2000bf05270 */
[----:B------:R-:W-:Y:S01]  /*5960*/  R2UR UR11, R68 ;  /* 0x00000000440b72ca */ /* 0x000fe200000e0000 */
[----:B------:R-:W-:Y:S01]  /*5970*/  USHF.L.U32 UR50, UR26, 0x6, URZ ;  /* 0x000000061a327899 */ /* 0x000fe200080006ff */
[----:B------:R-:W-:Y:S01]  /*5980*/  IADD3 R59, PT, PT, R59, 0x1, RZ ;  /* 0x000000013b3b7810 */ /* 0x000fe20007ffe0ff */
[----:B------:R-:W-:Y:S07]  /*5990*/  USHF.L.U32 UR49, UR27, 0x6, URZ ;  /* 0x000000061b317899 */ /* 0x000fee00080006ff */
[----:B------:R-:W1:Y:S01]  /*59a0*/  @!UP0 LDCU.128 UR12, c[0x0][0xb10] ;  /* 0x00016200ff0c87ac */ /* 0x000e620008000c00 */
[----:B------:R-:W2:Y:S01]  /*59b0*/  @!UP0 LDCU UR5, c[0x0][0xb0c] ;  /* 0x00016180ff0587ac */ /* 0x000ea20008000800 */
[----:B------:R-:W3:Y:S01]  /*59c0*/  @!UP0 LDCU UR10, c[0x0][0xb20] ;  /* 0x00016400ff0a87ac */ /* 0x000ee20008000800 */
[----:B-1----:R-:W-:Y:S02]  /*59d0*/  UIMAD.WIDE.U32 UR8, UR38, UR12, URZ ;  /* 0x0000000c260872a5 */ /* 0x002fe4000f8e00ff */
[----:B------:R-:W-:Y:S02]  /*59e0*/  UIMAD.WIDE.U32 UR6, UR37, UR15, URZ ;  /* 0x0000000f250672a5 */ /* 0x000fe4000f8e00ff */
[----:B------:R-:W-:Y:S03]  /*59f0*/  @!UP0 UISETP.NE.AND UP1, UPT, UR14, 0x1, UPT ;  /* 0x000000010e00888c */ /* 0x000fe6000bf25270 */
[----:B------:R-:W-:Y:S01]  /*5a00*/  @!UP0 UMOV UR4, UR9 ;  /* 0x0000000900048c82 */ /* 0x000fe20008000000 */
[----:B--2---:R-:W-:Y:S02]  /*5a10*/  @!UP0 UISETP.NE.AND UP2, UPT, UR5, 0x1, UPT ;  /* 0x000000010500888c */ /* 0x004fe4000bf45270 */
[----:B------:R-:W-:Y:S01]  /*5a20*/  @!UP0 USHF.R.U32.HI UR4, URZ, UR13, UR4 ;  /* 0x0000000dff048299 */ /* 0x000fe20008011604 */
[----:B------:R-:W-:Y:S02]  /*5a30*/  @!UP0 UMOV UR6, UR7 ;  /* 0x0000000700068c82 */ /* 0x000fe40008000000 */
[----:B---3--:R-:W-:Y:S02]  /*5a40*/  @!UP0 USHF.R.U32.HI UR6, URZ, UR10, UR6 ;  /* 0x0000000aff068299 */ /* 0x008fe40008011606 */
[----:B------:R-:W-:Y:S02]  /*5a50*/  @!UP0 USEL UR7, UR38, UR4, !UP2 ;  /* 0x0000000426078287 */ /* 0x000fe4000d000000 */
[----:B------:R-:W-:Y:S04]  /*5a60*/  @!UP0 USEL UR6, UR37, UR6, !UP1 ;  /* 0x0000000625068287 */ /* 0x000fe8000c800000 */
[----:B------:R-:W-:Y:S02]  /*5a70*/  @!UP0 UIADD3 UR4, UPT, UPT, -UR7, UR6, URZ ;  /* 0x0000000607048290 */ /* 0x000fe4000fffe1ff */
[----:B------:R-:W-:Y:S02]  /*5a80*/  @!UP0 UIADD3 UR6, UPT, UPT, UR7, -UR6, URZ ;  /* 0x8000000607068290 */ /* 0x000fe4000fffe0ff */
[----:B------:R-:W-:Y:S02]  /*5a90*/  @!UP0 UIMAD UR38, UR4, UR5, UR38 ;  /* 0x00000005042682a4 */ /* 0x000fe4000f8e0226 */
[----:B------:R-:W-:Y:S02]  /*5aa0*/  @!UP0 UIMAD UR37, UR6, UR14, UR37 ;  /* 0x0000000e062582a4 */ /* 0x000fe4000f8e0225 */
[----:B------:R-:W-:Y:S09]  /*5ab0*/  ULOP3.LUT UP0, URZ, UR11, 0x3f0, URZ, 0xc0, !UPT ;  /* 0x000003f00bff7892 */ /* 0x000ff2000f80c0ff */
[----:B------:R-:W-:Y:S05]  /*5ac0*/  BRA.U !UP0, `(.L_x_88) ;  /* 0x00000001087c7547 */ /* 0x000fea000b800000 */
[----:B------:R-:W1:Y:S01]  /*5ad0*/  LDCU.64 UR8, c[0x4][0x80] ;  /* 0x01001000ff0877ac */ /* 0x000e620008000a00 */
[----:B------:R-:W-:Y:S01]  /*5ae0*/  MOV R2, 0x0 ;  /* 0x0000000000027802 */ /* 0x000fe20000000f00 */
[----:B------:R-:W-:Y:S02]  /*5af0*/  HFMA2 R12, -RZ, RZ, 0, 5.9604644775390625e-08 ;  /* 0x00000001ff0c7431 */ /* 0x000fe400000001ff */
[----:B------:R-:W-:Y:S01]  /*5b00*/  IMAD.MOV.U32 R8, RZ, RZ, 0x70 ;  /* 0x00000070ff087424 */ /* 0x000fe200078e00ff */
[----:B------:R2:W3:Y:S01]  /*5b10*/  LDC.64 R14, c[0x4][R2] ;  /* 0x01000000020e7b82 */ /* 0x0004e20000000a00 */
[----:B------:R-:W4:Y:S01]  /*5b20*/  LDCU.64 UR6, c[0x4][0x88] ;  /* 0x01001100ff0677ac */ /* 0x000f220008000a00 */
[----:B------:R-:W-:Y:S01]  /*5b30*/  IMAD.MOV.U32 R13, RZ, RZ, RZ ;  /* 0x000000ffff0d7224 */ /* 0x000fe200078e00ff */
[----:B------:R-:W2:Y:S01]  /*5b40*/  LDCU.64 UR4, c[0x4][0x8] ;  /* 0x01000100ff0477ac */ /* 0x000ea20008000a00 */
[----:B-1----:R-:W-:Y:S01]  /*5b50*/  MOV R5, UR9 ;  /* 0x0000000900057c02 */ /* 0x002fe20008000f00 */
[----:B------:R-:W-:Y:S01]  /*5b60*/  IMAD.U32 R4, RZ, RZ, UR8 ;  /* 0x00000008ff047e24 */ /* 0x000fe2000f8e00ff */
[----:B----4-:R-:W-:Y:S01]  /*5b70*/  MOV R7, UR7 ;  /* 0x0000000700077c02 */ /* 0x010fe20008000f00 */
[----:B------:R-:W-:Y:S01]  /*5b80*/  IMAD.U32 R6, RZ, RZ, UR6 ;  /* 0x00000006ff067e24 */ /* 0x000fe2000f8e00ff */
[----:B--2---:R-:W-:Y:S01]  /*5b90*/  MOV R11, UR5 ;  /* 0x00000005000b7c02 */ /* 0x004fe20008000f00 */
[----:B------:R-:W-:Y:S02]  /*5ba0*/  IMAD.U32 R10, RZ, RZ, UR4 ;  /* 0x00000004ff0a7e24 */ /* 0x000fe4000f8e00ff */
[----:B------:R-:W-:Y:S07]  /*5bb0*/  LEPC R20, `(.L_x_89) ;  /* 0x000000001014794e */ /* 0x000fee0000000000 */
[----:B---3-5:R-:W-:Y:S05]  /*5bc0*/  CALL.ABS.NOINC R14 ;  /* 0x000000000e007343 */ /* 0x028fea0003c00000 */
.L_x_89:
[----:B------:R-:W1:Y:S01]  /*5bd0*/  LDCU.64 UR8, c[0x4][0x80] ;  /* 0x01001000ff0877ac */ /* 0x000e620008000a00 */
[----:B------:R-:W2:Y:S01]  /*5be0*/  LDC.64 R2, c[0x4][R2] ;  /* 0x0100000002027b82 */ /* 0x000ea20000000a00 */
[----:B------:R-:W-:Y:S02]  /*5bf0*/  HFMA2 R12, -RZ, RZ, 0, 5.9604644775390625e-08 ;  /* 0x00000001ff0c7431 */ /* 0x000fe400000001ff */
[----:B------:R-:W-:Y:S02]  /*5c00*/  IMAD.MOV.U32 R8, RZ, RZ, 0x70 ;  /* 0x00000070ff087424 */ /* 0x000fe400078e00ff */
[----:B------:R-:W-:Y:S01]  /*5c10*/  IMAD.MOV.U32 R13, RZ, RZ, RZ ;  /* 0x000000ffff0d7224 */ /* 0x000fe200078e00ff */
[----:B------:R-:W3:Y:S01]  /*5c20*/  LDCU.64 UR6, c[0x4][0x88] ;  /* 0x01001100ff0677ac */ /* 0x000ee20008000a00 */
[----:B------:R-:W4:Y:S01]  /*5c30*/  LDCU.64 UR4, c[0x4][0x8] ;  /* 0x01000100ff0477ac */ /* 0x000f220008000a00 */
[----:B-1----:R-:W-:Y:S02]  /*5c40*/  MOV R4, UR8 ;  /* 0x0000000800047c02 */ /* 0x002fe40008000f00 */
[----:B------:R-:W-:Y:S02]  /*5c50*/  MOV R5, UR9 ;  /* 0x0000000900057c02 */ /* 0x000fe40008000f00 */
[----:B---3--:R-:W-:Y:S01]  /*5c60*/  MOV R7, UR7 ;  /* 0x0000000700077c02 */ /* 0x008fe20008000f00 */
[----:B------:R-:W-:Y:S01]  /*5c70*/  IMAD.U32 R6, RZ, RZ, UR6 ;  /* 0x00000006ff067e24 */ /* 0x000fe2000f8e00ff */
[----:B----4-:R-:W-:Y:S01]  /*5c80*/  MOV R11, UR5 ;  /* 0x00000005000b7c02 */ /* 0x010fe20008000f00 */
[----:B------:R-:W-:Y:S02]  /*5c90*/  IMAD.U32 R10, RZ, RZ, UR4 ;  /* 0x00000004ff0a7e24 */ /* 0x000fe4000f8e00ff */
[----:B------:R-:W-:Y:S07]  /*5ca0*/  LEPC R20, `(.L_x_88) ;  /* 0x000000001014794e */ /* 0x000fee0000000000 */
[----:B--2---:R-:W-:Y:S05]  /*5cb0*/  CALL.ABS.NOINC R2 ;  /* 0x0000000002007343 */ /* 0x004fea0003c00000 */
.L_x_88:
[----:B------:R-:W-:Y:S02]  /*5cc0*/  R2UR UR6, R57 ;  /* 0x00000000390672ca */ /* 0x000fe400000e0000 */
[----:B------:R-:W-:Y:S02]  /*5cd0*/  R2UR UR5, R66 ;  /* 0x00000000420572ca */ /* 0x000fe400000e0000 */
[----:B------:R-:W-:Y:S02]  /*5ce0*/  R2UR UR4, R65 ;  /* 0x00000000410472ca */ /* 0x000fe400000e0000 */
[----:B------:R-:W-:Y:S02]  /*5cf0*/  ISETP.NE.U32.AND P4, PT, R50, RZ, PT ;  /* 0x000000ff3200720c */ /* 0x000fe40003f85070 */
[----:B------:R-:W-:Y:S02]  /*5d00*/  ISETP.NE.U32.AND P2, PT, RZ, UR60, PT ;  /* 0x0000003cff007c0c */ /* 0x000fe4000bf45070 */
[----:B------:R-:W-:Y:S02]  /*5d10*/  ISETP.NE.AND.EX P4, PT, R51, RZ, PT, P4 ;  /* 0x000000ff3300720c */ /* 0x000fe40003f85340 */
[----:B------:R-:W-:Y:S01]  /*5d20*/  ISETP.NE.AND.EX P2, PT, RZ, UR61, PT, P2 ;  /* 0x0000003dff007c0c */ /* 0x000fe2000bf45320 */
[----:B------:R-:W-:Y:S02]  /*5d30*/  UISETP.NE.AND UP2, UPT, UR6, URZ, UPT ;  /* 0x000000ff0600728c */ /* 0x000fe4000bf45270 */
[----:B------:R-:W-:Y:S04]  /*5d40*/  UISETP.NE.U32.AND UP0, UPT, UR5, URZ, UPT ;  /* 0x000000ff0500728c */ /* 0x000fe8000bf05070 */
[----:B------:R-:W-:Y:S01]  /*5d50*/  UISETP.NE.AND.EX UP1, UPT, UR4, URZ, UPT, UP0 ;  /* 0x000000ff0400728c */ /* 0x000fe2000bf25300 */
[----:B------:R-:W-:Y:S01]  /*5d60*/  PLOP3.LUT P1, PT, PT, PT, UP2, 0x80, 0x8 ;  /* 0x000000000008781c */ /* 0x000fe20003f2f028 */
[----:B------:R-:W-:Y:S03]  /*5d70*/  UPLOP3.LUT UP0, UPT, UPT, UPT, UPT, 0x40, 0x4 ;  /* 0x000000000004789c */ /* 0x000fe60003f0e870 */
[----:B------:R-:W-:Y:S06]  /*5d80*/  @UP2 UPLOP3.LUT UP0, UPT, UPT, UPT, UP1, 0x80, 0x8 ;  /* 0x000000000008289c */ /* 0x000fec0003f0f010 */
[----:B------:R-:W-:Y:S01]  /*5d90*/  PLOP3.LUT P0, PT, PT, PT, UP0, 0x80, 0x8 ;  /* 0x000000000008781c */ /* 0x000fe20003f0f008 */
[----:B------:R-:W-:Y:S01]  /*5da0*/  @!UPT UIADD3 URZ, UPT, UPT, URZ, URZ, URZ ;  /* 0x000000fffffff290 */ /* 0x000fe2000fffe0ff */
[----:B------:R-:W-:Y:S11]  /*5db0*/  BRA.U !UP1, `(.L_x_90) ;  /* 0x0000000109407547 */ /* 0x000ff6000b800000 */
[----:B------:R-:W-:Y:S01]  /*5dc0*/  UISETP.NE.U32.AND UP0, UPT, UR60, URZ, UPT ;  /* 0x000000ff3c00728c */ /* 0x000fe2000bf05070 */
[----:B------:R-:W-:Y:S01]  /*5dd0*/  R2UR UR6, R66 ;  /* 0x00000000420672ca */ /* 0x000fe200000e0000 */
[----:B------:R-:W1:Y:S01]  /*5de0*/  LDCU.64 UR8, c[0x0][0x358] ;  /* 0x00006b00ff0877ac */ /* 0x000e620008000a00 */
[----:B------:R-:W-:Y:S02]  /*5df0*/  HFMA2 R53, -RZ, RZ, 0, 5.9604644775390625e-08 ;  /* 0x00000001ff357431 */ /* 0x000fe400000001ff */
[----:B------:R-:W-:Y:S01]  /*5e00*/  IMAD.MOV.U32 R0, RZ, RZ, 0x1 ;  /* 0x00000001ff007424 */ /* 0x000fe200078e00ff */
[----:B------:R-:W-:Y:S06]  /*5e10*/  UISETP.NE.AND.EX UP0, UPT, UR61, URZ, UPT, UP0 ;  /* 0x000000ff3d00728c */ /* 0x000fec000bf05300 */
[----:B------:R-:W-:Y:S05]  /*5e20*/  PLOP3.LUT P3, PT, PT, PT, UP0, 0x80, 0x8 ;  /* 0x000000000008781c */ /* 0x000fea0003f6f008 */
[----:B------:R-:W2:Y:S01]  /*5e30*/  @UP0 LDCU.64 UR4, c[0x0][0x888] ;  /* 0x00011100ff0407ac */ /* 0x000ea20008000a00 */
[----:B------:R-:W-:Y:S07]  /*5e40*/  @UP0 UIMAD UR6, UR36, UR6, URZ ;  /* 0x00000006240602a4 */ /* 0x000fee000f8e02ff */
[----:B------:R-:W-:Y:S01]  /*5e50*/  @!P3 PRMT R53, R0, 0x7610, R53 ;  /* 0x000076100035b816 */ /* 0x000fe20000000035 */
[----:B--2---:R-:W-:Y:S06]  /*5e60*/  @UP0 UIMAD.WIDE UR4, UR6, 0x4, UR4 ;  /* 0x00000004060408a5 */ /* 0x004fec000f8e0204 */
[----:B-----5:R-:W-:Y:S02]  /*5e70*/  IMAD.U32 R26, RZ, RZ, UR4 ;  /* 0x00000004ff1a7e24 */ /* 0x020fe4000f8e00ff */
[----:B------:R-:W-:Y:S03]  /*5e80*/  IMAD.U32 R27, RZ, RZ, UR5 ;  /* 0x00000005ff1b7e24 */ /* 0x000fe6000f8e00ff */
[----:B------:R-:W2:Y:S02]  /*5e90*/  @!UP0 LDCU UR4, c[0x0][0x880] ;  /* 0x00011000ff0487ac */ /* 0x000ea40008000800 */
[----:B-1----:R1:W5:Y:S02]  /*5ea0*/  @P3 LDG.E R26, desc[UR8][R26.64] ;  /* 0x000000081a1a3981 */ /* 0x002364000c1e1900 */
[----:B-12---:R-:W-:Y:S02]  /*5eb0*/  @!P3 MOV R26, UR4 ;  /* 0x00000004001abc02 */ /* 0x006fe40008000f00 */
.L_x_90:
[----:B------:R-:W-:Y:S05]  /*5ec0*/  @!P4 BRA `(.L_x_91) ;  /* 0x000000000024c947 */ /* 0x000fea0003800000 */
[----:B------:R-:W-:Y:S01]  /*5ed0*/  ISETP.NE.U32.AND P3, PT, R48, RZ, PT ;  /* 0x000000ff3000720c */ /* 0x000fe20003f65070 */
[----:B------:R-:W1:Y:S03]  /*5ee0*/  LDCU.64 UR4, c[0x0][0x358] ;  /* 0x00006b00ff0477ac */ /* 0x000e660008000a00 */
[----:B------:R-:W-:Y:S11]  /*5ef0*/  ISETP.NE.AND.EX P3, PT, R49, RZ, PT, P3 ;  /* 0x000000ff3100720c */ /* 0x000ff60003f65330 */
[----:B------:R-:W-:Y:S02]  /*5f00*/  @!UPT UIADD3 URZ, UPT, UPT, URZ, URZ, URZ ;  /* 0x000000fffffff290 */ /* 0x000fe4000fffe0ff */
[----:B------:R-:W2:Y:S01]  /*5f10*/  @P3 LDC.64 R2, c[0x0][0x8a8] ;  /* 0x00022a00ff023b82 */ /* 0x000ea20000000a00 */
[----:B------:R-:W-:Y:S04]  /*5f20*/  @P3 IMAD R0, R50, UR36, RZ ;  /* 0x0000002432003c24 */ /* 0x000fe8000f8e02ff */
[----:B--2---:R-:W-:Y:S05]  /*5f30*/  @P3 IMAD.WIDE R2, R0, 0x4, R2 ;  /* 0x0000000400023825 */ /* 0x004fea00078e0202 */
[----:B-1---5:R1:W5:Y:S02]  /*5f40*/  @P3 LDG.E R24, desc[UR4][R2.64] ;  /* 0x0000000402183981 */ /* 0x022364000c1e1900 */
[----:B-1----:R-:W2:Y:S02]  /*5f50*/  @!P3 LDC R24, c[0x0][0x8a0] ;  /* 0x00022800ff18bb82 */ /* 0x002ea40000000800 */
.L_x_91:
[----:B-----5:R-:W-:Y:S01]  /*5f60*/  FSETP.NEU.AND P3, PT, R26, RZ, PT ;  /* 0x000000ff1a00720b */ /* 0x020fe20003f6d000 */
[----:B------:R-:W-:Y:S01]  /*5f70*/  IMAD.U32 R2, RZ, RZ, UR46 ;  /* 0x0000002eff027e24 */ /* 0x000fe2000f8e00ff */
[----:B------:R-:W-:Y:S01]  /*5f80*/  SEL R5, RZ, 0xffffffff, P2 ;  /* 0xffffffffff057807 */ /* 0x000fe20001000000 */
[----:B------:R-:W-:Y:S01]  /*5f90*/  ULOP3.LUT UR4, UR55, 0x1, URZ, 0x3c, !UPT ;  /* 0x0000000137047892 */ /* 0x000fe2000f8e3cff */
[----:B------:R-:W-:Y:S01]  /*5fa0*/  @P1 LOP3.LUT P2, RZ, R53, 0xff, RZ, 0xc0, !PT ;  /* 0x000000ff35ff1812 */ /* 0x000fe2000784c0ff */
[----:B------:R-:W-:Y:S01]  /*5fb0*/  BSSY B1, `(.L_x_92) ;  /* 0x000004b000017945 */ /* 0x000fe20003800000 */
[----:B------:R-:W-:Y:S01]  /*5fc0*/  @P1 SEL R0, RZ, 0xffffffff, P3 ;  /* 0xffffffffff001807 */ /* 0x000fe20001800000 */
[----:B------:R-:W-:Y:S01]  /*5fd0*/  IMAD.MOV.U32 R76, RZ, RZ, 0x1 ;  /* 0x00000001ff4c7424 */ /* 0x000fe200078e00ff */
[----:B------:R-:W-:Y:S01]  /*5fe0*/  LEA R2, R2, UR44, 0x3 ;  /* 0x0000002c02027c11 */ /* 0x000fe2000f8e18ff */
[----:B------:R-:W-:Y:S01]  /*5ff0*/  IMAD.U32 R74, RZ, RZ, UR4 ;  /* 0x00000004ff4a7e24 */ /* 0x000fe2000f8e00ff */
[----:B------:R-:W-:Y:S01]  /*6000*/  @P0 SEL R0, R5, R0, !P2 ;  /* 0x0000000005000207 */ /* 0x000fe20005000000 */
[----:B------:R-:W-:Y:S01]  /*6010*/  IMAD.U32 R75, RZ, RZ, UR46 ;  /* 0x0000002eff4b7e24 */ /* 0x000fe2000f8e00ff */
[----:B------:R-:W-:Y:S02]  /*6020*/  LEA R71, R22, UR44, 0x3 ;  /* 0x0000002c16477c11 */ /* 0x000fe4000f8e18ff */
[----:B------:R-:W-:Y:S02]  /*6030*/  CS2R R38, SRZ ;  /* 0x0000000000267805 */ /* 0x000fe4000001ff00 */
[----:B------:R-:W-:Y:S02]  /*6040*/  @P1 LOP3.LUT R0, R0, 0x1, RZ, 0xc0, !PT ;  /* 0x0000000100001812 */ /* 0x000fe400078ec0ff */
[----:B------:R-:W-:Y:S02]  /*6050*/  CS2R R36, SRZ ;  /* 0x0000000000247805 */ /* 0x000fe4000001ff00 */
[----:B------:R-:W-:Y:S02]  /*6060*/  SHF.L.U32 R3, R61, 0x1f, RZ ;  /* 0x0000001f3d037819 */ /* 0x000fe400000006ff */
[----:B------:R-:W-:Y:S02]  /*6070*/  CS2R R34, SRZ ;  /* 0x0000000000227805 */ /* 0x000fe4000001ff00 */
[----:B------:R-:W-:Y:S02]  /*6080*/  ISETP.NE.U32.OR P5, PT, R0, 0x1, !P1 ;  /* 0x000000010000780c */ /* 0x000fe40004fa5470 */
[----:B------:R-:W-:Y:S02]  /*6090*/  CS2R R32, SRZ ;  /* 0x0000000000207805 */ /* 0x000fe4000001ff00 */
[----:B------:R-:W-:Y:S02]  /*60a0*/  PLOP3.LUT P2, PT, PT, PT, UP1, 0x80, 0x8 ;  /* 0x000000000008781c */ /* 0x000fe40003f4f018 */
[----:B------:R-:W-:Y:S02]  /*60b0*/  CS2R R42, SRZ ;  /* 0x00000000002a7805 */ /* 0x000fe4000001ff00 */
[----:B------:R-:W-:Y:S02]  /*60c0*/  LEA.HI R25, R22, R22, RZ, 0x1 ;  /* 0x0000001616197211 */ /* 0x000fe400078f08ff */
[----:B------:R-:W-:Y:S02]  /*60d0*/  CS2R R40, SRZ ;  /* 0x0000000000287805 */ /* 0x000fe4000001ff00 */
[----:B------:R-:W-:Y:S02]  /*60e0*/  LOP3.LUT P4, R58, R53, 0xff, RZ, 0xc0, !PT ;  /* 0x000000ff353a7812 */ /* 0x000fe4000788c0ff */
[----:B------:R-:W-:Y:S02]  /*60f0*/  CS2R R46, SRZ ;  /* 0x00000000002e7805 */ /* 0x000fe4000001ff00 */
[----:B------:R-:W-:Y:S02]  /*6100*/  SEL R4, RZ, 0xffffffff, P3 ;  /* 0xffffffffff047807 */ /* 0x000fe40001800000 */
[----:B------:R-:W-:Y:S02]  /*6110*/  CS2R R44, SRZ ;  /* 0x00000000002c7805 */ /* 0x000fe4000001ff00 */
[----:B------:R-:W-:Y:S02]  /*6120*/  P2R R70, PR, RZ, 0x20 ;  /* 0x00000020ff467803 */ /* 0x000fe40000000000 */
[----:B------:R-:W-:Y:S02]  /*6130*/  @P5 SHF.L.U32 R0, R74, 0x1f, RZ ;  /* 0x0000001f4a005819 */ /* 0x000fe400000006ff */
[----:B------:R-:W-:Y:S02]  /*6140*/  @P2 SEL R4, R5, R4, !P4 ;  /* 0x0000000405042207 */ /* 0x000fe40006000000 */
[----:B------:R1:W3:Y:S02]  /*6150*/  @P5 SYNCS.PHASECHK.TRANS64.TRYWAIT P1, [R2+URZ+0x30], R0 ;  /* 0x00003000020055a7 */ /* 0x0002e400080211ff */
[----:B------:R-:W-:Y:S04]  /*6160*/  LOP3.LUT R4, R4, 0x1, RZ, 0xc0, !PT ;  /* 0x0000000104047812 */ /* 0x000fe800078ec0ff */
[----:B------:R-:W-:Y:S04]  /*6170*/  ISETP.NE.U32.AND P2, PT, R4, 0x1, PT ;  /* 0x000000010400780c */ /* 0x000fe80003f45070 */
[----:B------:R-:W-:Y:S01]  /*6180*/  P2R R77, PR, RZ, 0x4 ;  /* 0x00000004ff4d7803 */ /* 0x000fe20000000000 */
[----:B------:R4:W2:Y:S01]  /*6190*/  SYNCS.PHASECHK.TRANS64.TRYWAIT P0, [R71+URZ+0x90], R3 ;  /* 0x00009003470075a7 */ /* 0x0008a200080011ff */
[C---:B-1----:R-:W-:Y:S01]  /*61a0*/  IMAD.SHL.U32 R0, R25.reuse, 0x20, RZ ;  /* 0x0000002019007824 */ /* 0x042fe200078e00ff */
[----:B------:R-:W-:Y:S04]  /*61b0*/  LOP3.LUT R25, R25, 0xffe, RZ, 0xc0, !PT ;  /* 0x00000ffe19197812 */ /* 0x000fe800078ec0ff */
[----:B------:R-:W-:Y:S01]  /*61c0*/  LOP3.LUT R0, R0, 0xffffffc0, RZ, 0xc0, !PT ;  /* 0xffffffc000007812 */ /* 0x000fe200078ec0ff */
[----:B------:R-:W-:Y:S04]  /*61d0*/  IMAD.IADD R25, R22, 0x1, -R25 ;  /* 0x0000000116197824 */ /* 0x000fe800078e0a19 */
[----:B------:R-:W-:Y:S04]  /*61e0*/  IMAD.IADD R0, R23, 0x1, R0 ;  /* 0x0000000117007824 */ /* 0x000fe800078e0200 */
[----:B------:R-:W-:Y:S01]  /*61f0*/  IMAD R25, R25, 0x100000, R0 ;  /* 0x0010000019197824 */ /* 0x000fe200078e0200 */
[----:B---3--:R-:W-:Y:S01]  /*6200*/  @P5 SEL R76, RZ, 0x1, !P1 ;  /* 0x00000001ff4c5807 */ /* 0x008fe20004800000 */
[----:B----4-:R-:W-:Y:S06]  /*6210*/  @!P5 BRA `(.L_x_93) ;  /* 0x000000000090d947 */ /* 0x010fec0003800000 */
[----:B------:R-:W-:Y:S01]  /*6220*/  HFMA2 R43, -RZ, RZ, 0, 0 ;  /* 0x00000000ff2b7431 */ /* 0x000fe200000001ff */
[----:B------:R-:W-:Y:S01]  /*6230*/  ISETP.NE.AND P1, PT, R76, RZ, PT ;  /* 0x000000ff4c00720c */ /* 0x000fe20003f25270 */
[----:B------:R-:W-:Y:S01]  /*6240*/  IMAD.U32 R5, RZ, RZ, UR46 ;  /* 0x0000002eff057e24 */ /* 0x000fe2000f8e00ff */
[----:B------:R-:W-:Y:S11]  /*6250*/  BSSY B0, `(.L_x_94) ;  /* 0x0000005000007945 */ /* 0x000ff60003800000 */
[----:B------:R-:W-:Y:S05]  /*6260*/  @P1 BRA `(.L_x_95) ;  /* 0x00000000000c1947 */ /* 0x000fea0003800000 */
[----:B------:R-:W-:Y:S04]  /*6270*/  SHF.L.U32 R0, R74, 0x1f, RZ ;  /* 0x0000001f4a007819 */ /* 0x000fe800000006ff */
[----:B------:R-:W1:Y:S02]  /*6280*/  SYNCS.PHASECHK.TRANS64.TRYWAIT P1, [R2+URZ+0x30], R0 ;  /* 0x00003000020075a7 */ /* 0x000e6400080211ff */
[----:B-1----:R-:W-:Y:S05]  /*6290*/  @!P1 BRA `(.L_x_96) ;  /* 0x0000002000389947 */ /* 0x002fea0003800000 */
.L_x_95:
[----:B------:R-:W-:Y:S05]  /*62a0*/  BSYNC B0 ;  /* 0x0000000000007941 */ /* 0x000fea0003800000 */
.L_x_94:
[----:B------:R-:W-:Y:S01]  /*62b0*/  ISETP.NE.AND P1, PT, R77, RZ, PT ;  /* 0x000000ff4d00720c */ /* 0x000fe20003f25270 */
[----:B------:R-:W-:Y:S01]  /*62c0*/  IMAD.MOV.U32 R42, RZ, RZ, RZ ;  /* 0x000000ffff2a7224 */ /* 0x000fe200078e00ff */
[----:B------:R-:W-:Y:S02]  /*62d0*/  CS2R R40, SRZ ;  /* 0x0000000000287805 */ /* 0x000fe4000001ff00 */
[----:B------:R-:W-:Y:S02]  /*62e0*/  CS2R R46, SRZ ;  /* 0x00000000002e7805 */ /* 0x000fe4000001ff00 */
[----:B------:R-:W-:Y:S02]  /*62f0*/  CS2R R44, SRZ ;  /* 0x00000000002c7805 */ /* 0x000fe4000001ff00 */
[----:B------:R-:W-:Y:S02]  /*6300*/  CS2R R34, SRZ ;  /* 0x0000000000227805 */ /* 0x000fe4000001ff00 */
[----:B------:R-:W-:Y:S02]  /*6310*/  CS2R R32, SRZ ;  /* 0x0000000000207805 */ /* 0x000fe4000001ff00 */
[----:B------:R-:W-:Y:S02]  /*6320*/  CS2R R38, SRZ ;  /* 0x0000000000267805 */ /* 0x000fe4000001ff00 */
[----:B------:R-:W-:Y:S01]  /*6330*/  CS2R R36, SRZ ;  /* 0x0000000000247805 */ /* 0x000fe2000001ff00 */
[----:B------:R-:W-:Y:S01]  /*6340*/  @P1 IMAD R5, R5, 0x800, R52 ;  /* 0x0000080005051824 */ /* 0x000fe200078e0234 */
[----:B------:R-:W-:Y:S05]  /*6350*/  @P1 WARPSYNC.ALL ;  /* 0x0000000000001948 */ /* 0x000fea0003800000 */
[----:B------:R-:W-:Y:S01]  /*6360*/  @P1 LEA R5, R5, UR44, 0x2 ;  /* 0x0000002c05051c11 */ /* 0x000fe2000f8e10ff */
[----:B------:R-:W-:Y:S04]  /*6370*/  UIADD3 UR4, UPT, UPT, UR46, 0x1, URZ ;  /* 0x000000012e047890 */ /* 0x000fe8000fffe0ff */
[----:B------:R3:W4:Y:S01]  /*6380*/  @P1 LDSM.16.M88.4 R44, [R5+0x400] ;  /* 0x00040000052c183b */ /* 0x0007220000000200 */
[----:B------:R-:W-:Y:S01]  /*6390*/  @P1 VIADD R4, R5, 0x400 ;  /* 0x0000040005041836 */ /* 0x000fe20000000000 */
[----:B------:R-:W-:Y:S01]  /*63a0*/  UISETP.NE.AND UP0, UPT, UR4, 0x3, UPT ;  /* 0x000000030400788c */ /* 0x000fe2000bf05270 */
[C-C-:B-1----:R-:W-:Y:S02]  /*63b0*/  @P1 IMAD R2, R63.reuse, 0x4, R5.reuse ;  /* 0x000000043f021824 */ /* 0x142fe400078e0205 */
[C---:B------:R-:W-:Y:S01]  /*63c0*/  @P1 IMAD R4, R62.reuse, 0x4, R4 ;  /* 0x000000043e041824 */ /* 0x040fe200078e0204 */
[----:B------:R-:W-:Y:S01]  /*63d0*/  USEL UR5, URZ, 0x1, UP0 ;  /* 0x00000001ff057887 */ /* 0x000fe20008000000 */
[----:B------:R-:W-:Y:S01]  /*63e0*/  @P1 IMAD R0, R62, 0x4, R5 ;  /* 0x000000043e001824 */ /* 0x000fe200078e0205 */
[----:B------:R3:W1:Y:S01]  /*63f0*/  @P1 LDSM.16.M88.4 R40, [R2+0x400] ;  /* 0x000400000228183b */ /* 0x0006620000000200 */
[----:B------:R-:W-:Y:S01]  /*6400*/  @P1 IMAD R4, R63, 0x4, R4 ;  /* 0x000000043f041824 */ /* 0x000fe200078e0204 */
[----:B------:R-:W-:Y:S02]  /*6410*/  USEL UR4, UR4, URZ, UP0 ;  /* 0x000000ff04047287 */ /* 0x000fe40008000000 */
[----:B------:R3:W1:Y:S01]  /*6420*/  @P1 LDSM.16.M88.4 R32, [R0+0x400] ;  /* 0x000400000020183b */ /* 0x0006620000000200 */
[----:B------:R-:W-:Y:S03]  /*6430*/  LOP3.LUT R74, R74, UR5, RZ, 0x3c, !PT ;  /* 0x000000054a4a7c12 */ /* 0x000fe6000f8e3cff */
[----:B------:R3:W1:Y:S01]  /*6440*/  @P1 LDSM.16.M88.4 R36, [R4] ;  /* 0x000000000424183b */ /* 0x0006620000000200 */
[----:B------:R-:W-:Y:S03]  /*6450*/  IMAD.U32 R75, RZ, RZ, UR4 ;  /* 0x00000004ff4b7e24 */ /* 0x000fe6000f8e00ff */
.L_x_93:
[----:B------:R-:W-:Y:S05]  /*6460*/  BSYNC B1 ;  /* 0x0000000000017941 */ /* 0x000fea0003800000 */
.L_x_92:
[----:B---3--:R-:W-:Y:S04]  /*6470*/  SHF.R.U32.HI R0, RZ, 0x15, R25 ;  /* 0x00000015ff007819 */ /* 0x008fe80000011619 */
[----:B------:R-:W-:Y:S01]  /*6480*/  LOP3.LUT P1, RZ, R0, 0x3, R54, 0x48, !PT ;  /* 0x0000000300ff7812 */ /* 0x000fe20007824836 */
[----:B------:R-:W-:Y:S01]  /*6490*/  @!UPT UIADD3 URZ, UPT, UPT, URZ, URZ, URZ ;  /* 0x000000fffffff290 */ /* 0x000fe2000fffe0ff */
[----:B--2---:R-:W-:Y:S11]  /*64a0*/  @P0 BRA `(.L_x_97) ;  /* 0x0000000000080947 */ /* 0x004ff60003800000 */
[----:B------:R-:W2:Y:S02]  /*64b0*/  SYNCS.PHASECHK.TRANS64.TRYWAIT P0, [R71+URZ+0x90], R3 ;  /* 0x00009003470075a7 */ /* 0x000ea400080011ff */
[----:B--2---:R-:W-:Y:S05]  /*64c0*/  @!P0 BRA `(.L_x_98) ;  /* 0x0000001c00c08947 */ /* 0x004fea0003800000 */
.L_x_97:
[----:B------:R-:W-:Y:S05]  /*64d0*/  @!P1 BRA `(.L_x_99) ;  /* 0x0000000000409947 */ /* 0x000fea0003800000 */
[----:B------:R-:W3:Y:S01]  /*64e0*/  LDCU.64 UR8, c[0x4][0x70] ;  /* 0x01000e00ff0877ac */ /* 0x000ee20008000a00 */
[----:B--2---:R-:W-:Y:S01]  /*64f0*/  MOV R3, 0x0 ;  /* 0x0000000000037802 */ /* 0x004fe20000000f00 */
[----:B------:R-:W-:Y:S02]  /*6500*/  HFMA2 R12, -RZ, RZ, 0, 5.9604644775390625e-08 ;  /* 0x00000001ff0c7431 */ /* 0x000fe400000001ff */
[----:B------:R-:W-:Y:S02]  /*6510*/  IMAD.MOV.U32 R8, RZ, RZ, 0x192 ;  /* 0x00000192ff087424 */ /* 0x000fe400078e00ff */
[----:B------:R-:W-:Y:S01]  /*6520*/  IMAD.MOV.U32 R13, RZ, RZ, RZ ;  /* 0x000000ffff0d7224 */ /* 0x000fe200078e00ff */
[----:B------:R-:W2:Y:S01]  /*6530*/  LDCU.64 UR6, c[0x4][0x78] ;  /* 0x01000f00ff0677ac */ /* 0x000ea20008000a00 */
[----:B------:R-:W1:Y:S01]  /*6540*/  LDC.64 R2, c[0x4][R3] ;  /* 0x0100000003027b82 */ /* 0x000e620000000a00 */
[----:B------:R-:W5:Y:S01]  /*6550*/  LDCU.64 UR4, c[0x4][0x10] ;  /* 0x01000200ff0477ac */ /* 0x000f620008000a00 */
[----:B---3--:R-:W-:Y:S01]  /*6560*/  MOV R5, UR9 ;  /* 0x0000000900057c02 */ /* 0x008fe20008000f00 */
[----:B------:R-:W-:Y:S01]  /*6570*/  IMAD.U32 R4, RZ, RZ, UR8 ;  /* 0x00000008ff047e24 */ /* 0x000fe2000f8e00ff */
[----:B--2---:R-:W-:Y:S01]  /*6580*/  MOV R7, UR7 ;  /* 0x0000000700077c02 */ /* 0x004fe20008000f00 */
[----:B------:R-:W-:Y:S01]  /*6590*/  IMAD.U32 R6, RZ, RZ, UR6 ;  /* 0x00000006ff067e24 */ /* 0x000fe2000f8e00ff */
[----:B-----5:R-:W-:Y:S01]  /*65a0*/  MOV R11, UR5 ;  /* 0x00000005000b7c02 */ /* 0x020fe20008000f00 */
[----:B------:R-:W-:Y:S02]  /*65b0*/  IMAD.U32 R10, RZ, RZ, UR4 ;  /* 0x00000004ff0a7e24 */ /* 0x000fe4000f8e00ff */
[----:B------:R-:W-:Y:S07]  /*65c0*/  LEPC R20, `(.L_x_99) ;  /* 0x000000001014794e */ /* 0x000fee0000000000 */
[----:B-1--4-:R-:W-:Y:S05]  /*65d0*/  CALL.ABS.NOINC R2 ;  /* 0x0000000002007343 */ /* 0x012fea0003c00000 */
.L_x_99:
[----:B----4-:R-:W-:Y:S01]  /*65e0*/  LOP3.LUT R20, R44, 0xffffe000, RZ, 0xc0, !PT ;  /* 0xffffe0002c147812 */ /* 0x010fe200078ec0ff */
[----:B------:R-:W-:Y:S05]  /*65f0*/  WARPSYNC.ALL ;  /* 0x0000000000007948 */ /* 0x000fea0003800000 */
[----:B------:R-:W-:Y:S01]  /*6600*/  R2UR UR4, R25 ;  /* 0x00000000190472ca */ /* 0x000fe200000e0000 */
[----:B------:R-:W-:Y:S01]  /*6610*/  IMAD.SHL.U32 R73, R63, 0x4, RZ ;  /* 0x000000043f497824 */ /* 0x000fe200078e00ff */
[----:B------:R-:W-:Y:S01]  /*6620*/  LOP3.LUT R21, R45, 0xffffe000, RZ, 0xc0, !PT ;  /* 0xffffe0002d157812 */ /* 0x000fe200078ec0ff */
[----:B------:R-:W-:Y:S01]  /*6630*/  IMAD.SHL.U32 R72, R62, 0x4, RZ ;  /* 0x000000043e487824 */ /* 0x000fe200078e00ff */
[----:B------:R-:W-:Y:S01]  /*6640*/  LOP3.LUT R27, R46, 0xffffe000, RZ, 0xc0, !PT ;  /* 0xffffe0002e1b7812 */ /* 0x000fe200078ec0ff */
[----:B------:R-:W-:Y:S01]  /*6650*/  BSSY.RECONVERGENT B0, `(.L_x_100) ;  /* 0x000005a000007945 */ /* 0x000fe20003800200 */
[----:B------:R-:W-:Y:S07]  /*6660*/  ISETP.NE.AND P0, PT, R64, RZ, PT ;  /* 0x000000ff4000720c */ /* 0x000fee0003f05270 */
[----:B------:R-:W3:Y:S02]  /*6670*/  LDTM.16dp128bit.x8 R4, tmem[UR4] ;  /* 0x00000004000479ee */ /* 0x000ee40008180000 */
[C---:B---3--:R-:W-:Y:S01]  /*6680*/  FMUL R0, R24.reuse, R4 ;  /* 0x0000000418007220 */ /* 0x048fe20000400000 */
[C---:B------:R-:W-:Y:S01]  /*6690*/  FMUL R2, R24.reuse, R5 ;  /* 0x0000000518027220 */ /* 0x040fe20000400000 */
[C---:B--2---:R-:W-:Y:S01]  /*66a0*/  FMUL R3, R24.reuse, R6 ;  /* 0x0000000618037220 */ /* 0x044fe20000400000 */
[----:B------:R-:W-:Y:S01]  /*66b0*/  FMUL R7, R24, R7 ;  /* 0x0000000718077220 */ /* 0x000fe20000400000 */
[C---:B------:R-:W-:Y:S01]  /*66c0*/  FFMA R28, R26.reuse, R20, R0 ;  /* 0x000000141a1c7223 */ /* 0x040fe20000000000 */
[----:B------:R-:W-:Y:S01]  /*66d0*/  LOP3.LUT R0, R47, 0xffffe000, RZ, 0xc0, !PT ;  /* 0xffffe0002f007812 */ /* 0x000fe200078ec0ff */
[----:B------:R-:W-:Y:S01]  /*66e0*/  FFMA R29, R26, R21, R2 ;  /* 0x000000151a1d7223 */ /* 0x000fe20000000002 */
[----:B-1----:R-:W-:Y:S01]  /*66f0*/  LOP3.LUT R2, R40, 0xffffe000, RZ, 0xc0, !PT ;  /* 0xffffe00028027812 */ /* 0x002fe200078ec0ff */
[C---:B------:R-:W-:Y:S01]  /*6700*/  FFMA R30, R26.reuse, R27, R3 ;  /* 0x0000001b1a1e7223 */ /* 0x040fe20000000003 */
[----:B------:R-:W-:Y:S01]  /*6710*/  LOP3.LUT R3, R41, 0xffffe000, RZ, 0xc0, !PT ;  /* 0xffffe00029037812 */ /* 0x000fe200078ec0ff */
[----:B------:R-:W-:Y:S01]  /*6720*/  FFMA R31, R26, R0, R7 ;  /* 0x000000001a1f7223 */ /* 0x000fe20000000007 */
[----:B------:R-:W-:Y:S01]  /*6730*/  LOP3.LUT R0, R42, 0xffffe000, RZ, 0xc0, !PT ;  /* 0xffffe0002a007812 */ /* 0x000fe200078ec0ff */
[C---:B------:R-:W-:Y:S01]  /*6740*/  FMUL R4, R24.reuse, R8 ;  /* 0x0000000818047220 */ /* 0x040fe20000400000 */
[----:B------:R-:W-:Y:S01]  /*6750*/  LOP3.LUT R7, R43, 0xffffe000, RZ, 0xc0, !PT ;  /* 0xffffe0002b077812 */ /* 0x000fe200078ec0ff */
[C---:B------:R-:W-:Y:S01]  /*6760*/  FMUL R5, R24.reuse, R9 ;  /* 0x0000000918057220 */ /* 0x040fe20000400000 */
[----:B------:R-:W-:Y:S01]  /*6770*/  F2FP.TF32.F32.PACK_B R28, R28 ;  /* 0x0000001cff1c723e */ /* 0x000fe200024050ff */
[----:B------:R-:W-:Y:S01]  /*6780*/  FMUL R6, R24, R10 ;  /* 0x0000000a18067220 */ /* 0x000fe20000400000 */
[----:B------:R-:W-:Y:S01]  /*6790*/  F2FP.TF32.F32.PACK_B R29, R29 ;  /* 0x0000001dff1d723e */ /* 0x000fe200024050ff */
[----:B------:R-:W-:Y:S01]  /*67a0*/  FFMA R4, R26, R2, R4 ;  /* 0x000000021a047223 */ /* 0x000fe20000000004 */
[----:B------:R-:W-:Y:S01]  /*67b0*/  LOP3.LUT R2, R32, 0xffffe000, RZ, 0xc0, !PT ;  /* 0xffffe00020027812 */ /* 0x000fe200078ec0ff */
[----:B------:R-:W-:Y:S01]  /*67c0*/  FFMA R5, R26, R3, R5 ;  /* 0x000000031a057223 */ /* 0x000fe20000000005 */
[----:B------:R-:W-:Y:S01]  /*67d0*/  LOP3.LUT R3, R34, 0xffffe000, RZ, 0xc0, !PT ;  /* 0xffffe00022037812 */ /* 0x000fe200078ec0ff */
[----:B------:R-:W-:Y:S01]  /*67e0*/  FMUL R11, R24, R11 ;  /* 0x0000000b180b7220 */ /* 0x000fe20000400000 */
[----:B------:R-:W-:Y:S01]  /*67f0*/  F2FP.TF32.F32.PACK_B R30, R30 ;  /* 0x0000001eff1e723e */ /* 0x000fe200024050ff */
[----:B------:R-:W-:Y:S01]  /*6800*/  FFMA R6, R26, R0, R6 ;  /* 0x000000001a067223 */ /* 0x000fe20000000006 */
[----:B------:R-:W-:Y:S01]  /*6810*/  LOP3.LUT R0, R33, 0xffffe000, RZ, 0xc0, !PT ;  /* 0xffffe00021007812 */ /* 0x000fe200078ec0ff */
[C---:B------:R-:W-:Y:S01]  /*6820*/  FMUL R8, R24.reuse, R12 ;  /* 0x0000000c18087220 */ /* 0x040fe20000400000 */
[----:B------:R-:W-:Y:S01]  /*6830*/  F2FP.TF32.F32.PACK_B R31, R31 ;  /* 0x0000001fff1f723e */ /* 0x000fe200024050ff */
[----:B------:R-:W-:Y:S01]  /*6840*/  FMUL R9, R24, R13 ;  /* 0x0000000d18097220 */ /* 0x000fe20000400000 */
[----:B------:R-:W-:Y:S01]  /*6850*/  F2FP.TF32.F32.PACK_B R4, R4 ;  /* 0x00000004ff04723e */ /* 0x000fe200024050ff */
[----:B------:R-:W-:Y:S01]  /*6860*/  FFMA R7, R26, R7, R11 ;  /* 0x000000071a077223 */ /* 0x000fe2000000000b */
[----:B------:R-:W-:Y:S01]  /*6870*/  F2FP.TF32.F32.PACK_B R5, R5 ;  /* 0x00000005ff05723e */ /* 0x000fe200024050ff */
[----:B------:R-:W-:Y:S01]  /*6880*/  FMUL R10, R24, R14 ;  /* 0x0000000e180a7220 */ /* 0x000fe20000400000 */
[----:B------:R-:W-:Y:S01]  /*6890*/  F2FP.TF32.F32.PACK_B R6, R6 ;  /* 0x00000006ff06723e */ /* 0x000fe200024050ff */
[----:B------:R-:W-:Y:S01]  /*68a0*/  FFMA R8, R26, R2, R8 ;  /* 0x000000021a087223 */ /* 0x000fe20000000008 */
[----:B------:R-:W-:Y:S01]  /*68b0*/  LOP3.LUT R2, R35, 0xffffe000, RZ, 0xc0, !PT ;  /* 0xffffe00023027812 */ /* 0x000fe200078ec0ff */
[----:B------:R-:W-:Y:S01]  /*68c0*/  FMUL R12, R24, R16 ;  /* 0x00000010180c7220 */ /* 0x000fe20000400000 */
[----:B------:R-:W-:Y:S01]  /*68d0*/  LOP3.LUT R16, R36, 0xffffe000, RZ, 0xc0, !PT ;  /* 0xffffe00024107812 */ /* 0x000fe200078ec0ff */
[----:B------:R-:W-:Y:S01]  /*68e0*/  FFMA R9, R26, R0, R9 ;  /* 0x000000001a097223 */ /* 0x000fe20000000009 */
[----:B------:R-:W-:Y:S01]  /*68f0*/  LOP3.LUT R0, R37, 0xffffe000, RZ, 0xc0, !PT ;  /* 0xffffe00025007812 */ /* 0x000fe200078ec0ff */
[----:B------:R-:W-:Y:S01]  /*6900*/  FMUL R15, R24, R15 ;  /* 0x0000000f180f7220 */ /* 0x000fe20000400000 */
[----:B------:R-:W-:Y:S01]  /*6910*/  FFMA R10, R26, R3, R10 ;  /* 0x000000031a0a7223 */ /* 0x000fe2000000000a */
[----:B------:R-:W-:Y:S02]  /*6920*/  IMAD.U32 R3, RZ, RZ, UR46 ;  /* 0x0000002eff037e24 */ /* 0x000fe4000f8e00ff */
[----:B------:R-:W-:Y:S01]  /*6930*/  FMUL R13, R24, R17 ;  /* 0x00000011180d7220 */ /* 0x000fe20000400000 */
[C---:B------:R-:W-:Y:S01]  /*6940*/  FFMA R11, R26.reuse, R2, R15 ;  /* 0x000000021a0b7223 */ /* 0x040fe2000000000f */
[----:B------:R-:W-:Y:S01]  /*6950*/  FFMA R12, R26, R16, R12 ;  /* 0x000000101a0c7223 */ /* 0x000fe2000000000c */
[----:B------:R-:W-:Y:S01]  /*6960*/  IMAD R16, R3, 0x800, R52 ;  /* 0x0000080003107824 */ /* 0x000fe200078e0234 */
[----:B------:R-:W-:Y:S01]  /*6970*/  LOP3.LUT R2, R38, 0xffffe000, RZ, 0xc0, !PT ;  /* 0xffffe00026027812 */ /* 0x000fe200078ec0ff */
[C---:B------:R-:W-:Y:S01]  /*6980*/  FMUL R14, R24.reuse, R18 ;  /* 0x00000012180e7220 */ /* 0x040fe20000400000 */
[----:B------:R-:W-:Y:S01]  /*6990*/  LOP3.LUT R3, R39, 0xffffe000, RZ, 0xc0, !PT ;  /* 0xffffe00027037812 */ /* 0x000fe200078ec0ff */
[----:B------:R-:W-:Y:S01]  /*69a0*/  FMUL R19, R24, R19 ;  /* 0x0000001318137220 */ /* 0x000fe20000400000 */
[----:B------:R-:W-:Y:S01]  /*69b0*/  LEA R16, R16, UR44, 0x2 ;  /* 0x0000002c10107c11 */ /* 0x000fe2000f8e10ff */
[C---:B------:R-:W-:Y:S01]  /*69c0*/  FFMA R13, R26.reuse, R0, R13 ;  /* 0x000000001a0d7223 */ /* 0x040fe2000000000d */
[C---:B------:R-:W-:Y:S01]  /*69d0*/  FFMA R14, R26.reuse, R2, R14 ;  /* 0x000000021a0e7223 */ /* 0x040fe2000000000e */
[----:B------:R-:W-:Y:S01]  /*69e0*/  FFMA R15, R26, R3, R19 ;  /* 0x000000031a0f7223 */ /* 0x000fe20000000013 */
[C-C-:B------:R-:W-:Y:S01]  /*69f0*/  IADD3 R3, PT, PT, R73.reuse, 0x400, R16.reuse ;  /* 0x0000040049037810 */ /* 0x140fe20007ffe010 */
[----:B------:R1:W-:Y:S01]  /*6a00*/  STSM.16.M88.4 [R16+0x400], R28 ;  /* 0x0004001c10007844 */ /* 0x0003e20000000200 */
[----:B------:R-:W-:Y:S02]  /*6a10*/  F2FP.TF32.F32.PACK_B R7, R7 ;  /* 0x00000007ff07723e */ /* 0x000fe400024050ff */
[----:B------:R-:W-:Y:S02]  /*6a20*/  IADD3 R0, PT, PT, R72, 0x400, R16 ;  /* 0x0000040048007810 */ /* 0x000fe40007ffe010 */
[----:B------:R-:W-:Y:S03]  /*6a30*/  F2FP.TF32.F32.PACK_B R8, R8 ;  /* 0x00000008ff08723e */ /* 0x000fe600024050ff */
[----:B------:R1:W-:Y:S01]  /*6a40*/  STSM.16.M88.4 [R3], R4 ;  /* 0x0000000403007844 */ /* 0x0003e20000000200 */
[----:B------:R-:W-:Y:S01]  /*6a50*/  F2FP.TF32.F32.PACK_B R9, R9 ;  /* 0x00000009ff09723e */ /* 0x000fe200024050ff */
[----:B------:R-:W-:Y:S01]  /*6a60*/  IMAD.IADD R2, R73, 0x1, R0 ;  /* 0x0000000149027824 */ /* 0x000fe200078e0200 */
[----:B------:R-:W-:Y:S02]  /*6a70*/  F2FP.TF32.F32.PACK_B R10, R10 ;  /* 0x0000000aff0a723e */ /* 0x000fe400024050ff */
[----:B------:R-:W-:Y:S02]  /*6a80*/  F2FP.TF32.F32.PACK_B R11, R11 ;  /* 0x0000000bff0b723e */ /* 0x000fe400024050ff */
[----:B------:R-:W-:Y:S02]  /*6a90*/  F2FP.TF32.F32.PACK_B R12, R12 ;  /* 0x0000000cff0c723e */ /* 0x000fe400024050ff */
[----:B------:R-:W-:Y:S01]  /*6aa0*/  F2FP.TF32.F32.PACK_B R13, R13 ;  /* 0x0000000dff0d723e */ /* 0x000fe200024050ff */
[----:B------:R1:W-:Y:S01]  /*6ab0*/  STSM.16.M88.4 [R0], R8 ;  /* 0x0000000800007844 */ /* 0x0003e20000000200 */
[----:B------:R-:W-:Y:S02]  /*6ac0*/  F2FP.TF32.F32.PACK_B R14, R14 ;  /* 0x0000000eff0e723e */ /* 0x000fe400024050ff */
[----:B------:R-:W-:Y:S05]  /*6ad0*/  F2FP.TF32.F32.PACK_B R15, R15 ;  /* 0x0000000fff0f723e */ /* 0x000fea00024050ff */
[----:B------:R1:W-:Y:S01]  /*6ae0*/  STSM.16.M88.4 [R2], R12 ;  /* 0x0000000c02007844 */ /* 0x0003e20000000200 */
[----:B------:R-:W-:Y:S01]  /*6af0*/  @!PT LDS RZ, [RZ] ;  /* 0x00000000fffff984 */ /* 0x000fe20000000800 */
[----:B------:R-:W-:Y:S01]  /*6b00*/  @!PT LDS RZ, [RZ] ;  /* 0x00000000fffff984 */ /* 0x000fe20000000800 */
[----:B------:R-:W-:Y:S01]  /*6b10*/  @!PT LDS RZ, [RZ] ;  /* 0x00000000fffff984 */ /* 0x000fe20000000800 */
[----:B------:R-:W-:Y:S01]  /*6b20*/  @!PT LDS RZ, [RZ] ;  /* 0x00000000fffff984 */ /* 0x000fe20000000800 */
[----:B------:R2:W-:Y:S07]  /*6b30*/  MEMBAR.ALL.CTA ;  /* 0x0000000000007992 */ /* 0x0005ee0000008000 */
[----:B--2---:R-:W2:Y:S02]  /*6b40*/  FENCE.VIEW.ASYNC.S ;  /* 0x00000000000073c6 */ /* 0x004ea40000000000 */
[----:B--2---:R-:W-:Y:S06]  /*6b50*/  BAR.SYNC.DEFER_BLOCKING 0x1, 0x80 ;  /* 0x0042000000007b1d */ /* 0x004fec0000010000 */
[----:B------:R-:W-:Y:S05]  /*6b60*/  @P0 BRA `(.L_x_101) ;  /* 0x0000000000200947 */ /* 0x000fea0003800000 */
[----:B------:R-:W2:Y:S01]  /*6b70*/  LDCU.64 UR6, c[0x0][0x348] ;  /* 0x00006900ff0677ac */ /* 0x000ea20008000a00 */
[----:B------:R-:W-:Y:S01]  /*6b80*/  ULEA UR5, UR46, UR44, 0xd ;  /* 0x0000002c2e057291 */ /* 0x000fe2000f8e68ff */
[----:B------:R-:W-:Y:S03]  /*6b90*/  UMOV UR51, UR36 ;  /* 0x0000002400337c82 */ /* 0x000fe60008000000 */
[----:B------:R-:W-:Y:S02]  /*6ba0*/  UIADD3 UR48, UPT, UPT, UR5, 0x400, URZ ;  /* 0x0000040005307890 */ /* 0x000fe4000fffe0ff */
[----:B--2---:R-:W-:Y:S04]  /*6bb0*/  UIADD3 UR4, UP0, UPT, UR6, 0x680, URZ ;  /* 0x0000068006047890 */ /* 0x004fe8000ff1e0ff */
[----:B------:R-:W-:Y:S09]  /*6bc0*/  UIADD3.X UR5, UPT, UPT, URZ, UR7, URZ, UP0, !UPT ;  /* 0x00000007ff057290 */ /* 0x000ff200087fe4ff */
[----:B------:R2:W-:Y:S02]  /*6bd0*/  UTMASTG.3D [UR48], [UR4] ;  /* 0x00000030040073b5 */ /* 0x0005e40008010000 */
[----:B--2---:R0:W-:Y:S02]  /*6be0*/  UTMACMDFLUSH ;  /* 0x00000000000079b7 */ /* 0x0041e40000000000 */
.L_x_101:
[----:B------:R-:W-:Y:S05]  /*6bf0*/  BSYNC.RECONVERGENT B0 ;  /* 0x0000000000007941 */ /* 0x000fea0003800200 */
.L_x_100:
[----:B------:R-:W-:Y:S01]  /*6c00*/  UIADD3 UR47, UPT, UPT, UR46, 0x1, URZ ;  /* 0x000000012e2f7890 */ /* 0x000fe2000fffe0ff */
[----:B------:R-:W-:Y:S03]  /*6c10*/  BSSY.RECONVERGENT B0, `(.L_x_102) ;  /* 0x0000005000007945 */ /* 0x000fe60003800200 */
[----:B------:R-:W-:Y:S04]  /*6c20*/  UISETP.NE.AND UP0, UPT, UR47, 0x3, UPT ;  /* 0x000000032f00788c */ /* 0x000fe8000bf05270 */
[----:B------:R-:W-:Y:S01]  /*6c30*/  USEL UR45, UR47, URZ, UP0 ;  /* 0x000000ff2f2d7287 */ /* 0x000fe20008000000 */
[----:B------:R-:W-:Y:S11]  /*6c40*/  @P0 BRA `(.L_x_103) ;  /* 0x0000000000040947 */ /* 0x000ff60003800000 */
[----:B------:R-:W-:Y:S04]  /*6c50*/  DEPBAR.LE SB0, 0x1 ;  /* 0x000080400000791a */ /* 0x000fe80000000000 */
.L_x_103:
[----:B------:R-:W-:Y:S05]  /*6c60*/  BSYNC.RECONVERGENT B0 ;  /* 0x0000000000007941 */ /* 0x000fea0003800200 */
.L_x_102:
[----:B------:R-:W-:Y:S01]  /*6c70*/  BAR.SYNC.DEFER_BLOCKING 0x1, 0x80 ;  /* 0x0042000000007b1d */ /* 0x000fe20000010000 */
[----:B------:R-:W-:Y:S01]  /*6c80*/  ISETP.NE.AND P1, PT, R70, RZ, PT ;  /* 0x000000ff4600720c */ /* 0x000fe20003f25270 */
[----:B------:R-:W-:Y:S01]  /*6c90*/  UISETP.NE.AND UP0, UPT, UR53, URZ, UPT ;  /* 0x000000ff3500728c */ /* 0x000fe2000bf05270 */
[----:B-1----:R-:W-:Y:S11]  /*6ca0*/  LEA R2, R75, UR44, 0x3 ;  /* 0x0000002c4b027c11 */ /* 0x002ff6000f8e18ff */
[----:B------:R-:W-:Y:S01]  /*6cb0*/  @P1 SHF.L.U32 R3, R74, 0x1f, RZ ;  /* 0x0000001f4a031819 */ /* 0x000fe200000006ff */
[----:B------:R-:W-:Y:S06]  /*6cc0*/  BRA.U !UP0, `(.L_x_104) ;  /* 0x0000000108247547 */ /* 0x000fec000b800000 */
[----:B------:R-:W-:Y:S01]  /*6cd0*/  IMAD.U32 R4, RZ, RZ, UR52 ;  /* 0x00000034ff047e24 */ /* 0x000fe2000f8e00ff */
[----:B------:R-:W-:Y:S01]  /*6ce0*/  MOV R0, UR54 ;  /* 0x0000003600007c02 */ /* 0x000fe20008000f00 */
[----:B------:R-:W-:Y:S03]  /*6cf0*/  UIADD3 UR4, UPT, UPT, UR52, 0x1, URZ ;  /* 0x0000000134047890 */ /* 0x000fe6000fffe0ff */
[----:B------:R-:W-:Y:S01]  /*6d00*/  @P1 LEA R4, R4, UR44, 0x3 ;  /* 0x0000002c04041c11 */ /* 0x000fe2000f8e18ff */
[----:B------:R-:W-:Y:S04]  /*6d10*/  UISETP.NE.AND UP0, UPT, UR4, 0x3, UPT ;  /* 0x000000030400788c */ /* 0x000fe8000bf05270 */
[----:B------:R-:W-:Y:S01]  /*6d20*/  @P1 VIADD R4, R4, 0x48 ;  /* 0x0000004804041836 */ /* 0x000fe20000000000 */
[----:B------:R-:W-:Y:S04]  /*6d30*/  USEL UR52, UR4, URZ, UP0 ;  /* 0x000000ff04347287 */ /* 0x000fe80008000000 */
[----:B------:R-:W-:Y:S04]  /*6d40*/  @P1 PRMT R0, R0, 0x654, R4 ;  /* 0x0000065400001816 */ /* 0x000fe80000000004 */
[----:B------:R1:W-:Y:S04]  /*6d50*/  @P1 SYNCS.ARRIVE.TRANS64.RED.A1T0 RZ, [R0+URZ], RZ ;  /* 0x000000ff00ff19a7 */ /* 0x0003e800081004ff */
.L_x_104:
[----:B------:R-:W2:Y:S01]  /*6d60*/  @P1 SYNCS.PHASECHK.TRANS64.TRYWAIT P0, [R2+URZ+0x30], R3 ;  /* 0x00003003020015a7 */ /* 0x000ea200080011ff */
[----:B------:R-:W-:Y:S01]  /*6d70*/  BSSY B1, `(.L_x_105) ;  /* 0x0000017000017945 */ /* 0x000fe20003800000 */
[----:B--2---:R-:W-:Y:S03]  /*6d80*/  @P1 SEL R76, RZ, 0x1, !P0 ;  /* 0x00000001ff4c1807 */ /* 0x004fe60004000000 */
[----:B------:R-:W-:Y:S05]  /*6d90*/  @!P1 BRA `(.L_x_106) ;  /* 0x0000000000509947 */ /* 0x000fea0003800000 */
[----:B------:R-:W-:Y:S01]  /*6da0*/  ISETP.NE.AND P1, PT, R77, RZ, PT ;  /* 0x000000ff4d00720c */ /* 0x000fe20003f25270 */
[----:B------:R-:W-:Y:S01]  /*6db0*/  BSSY B0, `(.L_x_107) ;  /* 0x000000a000007945 */ /* 0x000fe20003800000 */
[----:B------:R-:W-:Y:S11]  /*6dc0*/  ISETP.NE.AND P0, PT, R76, RZ, PT ;  /* 0x000000ff4c00720c */ /* 0x000ff60003f05270 */
[----:B------:R-:W-:Y:S05]  /*6dd0*/  @P1 IMAD R4, R75, 0x800, R52 ;  /* 0x000008004b041824 */ /* 0x000fea00078e0234 */
[----:B------:R-:W-:Y:S05]  /*6de0*/  @P1 LEA R4, R4, UR44, 0x2 ;  /* 0x0000002c04041c11 */ /* 0x000fea000f8e10ff */
[--C-:B-1----:R-:W-:Y:S02]  /*6df0*/  @P1 IMAD.IADD R0, R72, 0x1, R4.reuse ;  /* 0x0000000148001824 */ /* 0x102fe400078e0204 */
[----:B------:R-:W-:Y:S01]  /*6e00*/  @P1 IMAD.IADD R3, R73, 0x1, R4 ;  /* 0x0000000149031824 */ /* 0x000fe200078e0204 */
[----:B------:R-:W-:Y:S06]  /*6e10*/  @P0 BRA `(.L_x_108) ;  /* 0x00000000000c0947 */ /* 0x000fec0003800000 */
[----:B------:R-:W-:Y:S04]  /*6e20*/  SHF.L.U32 R74, R74, 0x1f, RZ ;  /* 0x0000001f4a4a7819 */ /* 0x000fe800000006ff */
[----:B------:R-:W1:Y:S02]  /*6e30*/  SYNCS.PHASECHK.TRANS64.TRYWAIT P0, [R2+URZ+0x30], R74 ;  /* 0x0000304a020075a7 */ /* 0x000e6400080011ff */
[----:B-1----:R-:W-:Y:S05]  /*6e40*/  @!P0 BRA `(.L_x_109) ;  /* 0x0000001400748947 */ /* 0x002fea0003800000 */
.L_x_108:
[----:B------:R-:W-:Y:S05]  /*6e50*/  BSYNC B0 ;  /* 0x0000000000007941 */ /* 0x000fea0003800000 */
.L_x_107:
[----:B------:R-:W-:Y:S11]  /*6e60*/  ISETP.NE.AND P0, PT, R77, RZ, PT ;  /* 0x000000ff4d00720c */ /* 0x000ff60003f05270 */
[----:B------:R-:W-:Y:S02]  /*6e70*/  @!UPT UIADD3 URZ, UPT, UPT, URZ, URZ, URZ ;  /* 0x000000fffffff290 */ /* 0x000fe4000fffe0ff */
[----:B-1----:R-:W-:Y:S01]  /*6e80*/  @P0 IADD3 R2, PT, PT, R73, R0, RZ ;  /* 0x0000000049020210 */ /* 0x002fe20007ffe0ff */
[----:B------:R-:W-:Y:S05]  /*6e90*/  @P0 WARPSYNC.ALL ;  /* 0x0000000000000948 */ /* 0x000fea0003800000 */
[----:B------:R2:W3:Y:S04]  /*6ea0*/  @P0 LDSM.16.M88.4 R44, [R4+0x400] ;  /* 0x00040000042c083b */ /* 0x0004e80000000200 */
[----:B------:R2:W4:Y:S04]  /*6eb0*/  @P0 LDSM.16.M88.4 R40, [R3+0x400] ;  /* 0x000400000328083b */ /* 0x0005280000000200 */
[----:B------:R2:W1:Y:S04]  /*6ec0*/  @P0 LDSM.16.M88.4 R32, [R0+0x400] ;  /* 0x000400000020083b */ /* 0x0004680000000200 */
[----:B------:R2:W1:Y:S02]  /*6ed0*/  @P0 LDSM.16.M88.4 R36, [R2+0x400] ;  /* 0x000400000224083b */ /* 0x0004640000000200 */
.L_x_106:
[----:B------:R-:W-:Y:S05]  /*6ee0*/  BSYNC B1 ;  /* 0x0000000000017941 */ /* 0x000fea0003800000 */
.L_x_105:
[----:B-12---:R-:W-:Y:S05]  /*6ef0*/  VIADD R0, R25, 0x20 ;  /* 0x0000002019007836 */ /* 0x006fea0000000000 */
[----:B------:R-:W-:Y:S04]  /*6f00*/  SHF.R.U32.HI R0, RZ, 0x15, R0 ;  /* 0x00000015ff007819 */ /* 0x000fe80000011600 */
[----:B------:R-:W-:Y:S11]  /*6f10*/  LOP3.LUT P0, RZ, R0, 0x3, R54, 0x48, !PT ;  /* 0x0000000300ff7812 */ /* 0x000ff60007804836 */
[----:B------:R-:W-:Y:S02]  /*6f20*/  @!UPT UIADD3 URZ, UPT, UPT, URZ, URZ, URZ ;  /* 0x000000fffffff290 */ /* 0x000fe4000fffe0ff */
[----:B------:R-:W-:Y:S05]  /*6f30*/  @!P0 BRA `(.L_x_110) ;  /* 0x0000000000408947 */ /* 0x000fea0003800000 */
[----:B------:R-:W1:Y:S01]  /*6f40*/  LDCU.64 UR8, c[0x4][0x70] ;  /* 0x01000e00ff0877ac */ /* 0x000e620008000a00 */
[----:B------:R-:W-:Y:S01]  /*6f50*/  MOV R3, 0x0 ;  /* 0x0000000000037802 */ /* 0x000fe20000000f00 */
[----:B------:R-:W-:Y:S02]  /*6f60*/  HFMA2 R12, -RZ, RZ, 0, 5.9604644775390625e-08 ;  /* 0x00000001ff0c7431 */ /* 0x000fe400000001ff */
[----:B------:R-:W-:Y:S02]  /*6f70*/  IMAD.MOV.U32 R8, RZ, RZ, 0x192 ;  /* 0x00000192ff087424 */ /* 0x000fe400078e00ff */
[----:B------:R-:W-:Y:S01]  /*6f80*/  IMAD.MOV.U32 R13, RZ, RZ, RZ ;  /* 0x000000ffff0d7224 */ /* 0x000fe200078e00ff */
[----:B------:R-:W2:Y:S01]  /*6f90*/  LDCU.64 UR6, c[0x4][0x78] ;  /* 0x01000f00ff0677ac */ /* 0x000ea20008000a00 */
[----:B------:R-:W3:Y:S01]  /*6fa0*/  LDC.64 R2, c[0x4][R3] ;  /* 0x0100000003027b82 */ /* 0x000ee20000000a00 */
[----:B------:R-:W5:Y:S01]  /*6fb0*/  LDCU.64 UR4, c[0x4][0x10] ;  /* 0x01000200ff0477ac */ /* 0x000f620008000a00 */
[----:B-1----:R-:W-:Y:S01]  /*6fc0*/  MOV R5, UR9 ;  /* 0x0000000900057c02 */ /* 0x002fe20008000f00 */
[----:B------:R-:W-:Y:S01]  /*6fd0*/  IMAD.U32 R4, RZ, RZ, UR8 ;  /* 0x00000008ff047e24 */ /* 0x000fe2000f8e00ff */
[----:B--2---:R-:W-:Y:S01]  /*6fe0*/  MOV R7, UR7 ;  /* 0x0000000700077c02 */ /* 0x004fe20008000f00 */
[----:B------:R-:W-:Y:S01]  /*6ff0*/  IMAD.U32 R6, RZ, RZ, UR6 ;  /* 0x00000006ff067e24 */ /* 0x000fe2000f8e00ff */
[----:B-----5:R-:W-:Y:S01]  /*7000*/  MOV R11, UR5 ;  /* 0x00000005000b7c02 */ /* 0x020fe20008000f00 */
[----:B------:R-:W-:Y:S02]  /*7010*/  IMAD.U32 R10, RZ, RZ, UR4 ;  /* 0x00000004ff0a7e24 */ /* 0x000fe4000f8e00ff */
[----:B------:R-:W-:Y:S07]  /*7020*/  LEPC R20, `(.L_x_110) ;  /* 0x000000001014794e */ /* 0x000fee0000000000 */
[----:B---34-:R-:W-:Y:S05]  /*7030*/  CALL.ABS.NOINC R2 ;  /* 0x0000000002007343 */ /* 0x018fea0003c00000 */
.L_x_110:
[----:B------:R-:W-:Y:S01]  /*7040*/  ISETP.NE.AND P0, PT, R64, RZ, PT ;  /* 0x000000ff4000720c */ /* 0x000fe20003f05270 */
[----:B------:R-:W-:Y:S05]  /*7050*/  WARPSYNC.ALL ;  /* 0x0000000000007948 */ /* 0x000fea0003800000 */
[----:B------:R-:W-:Y:S01]  /*7060*/  R2UR UR4, R25 ;  /* 0x00000000190472ca */ /* 0x000fe200000e0000 */
[----:B------:R-:W-:Y:S01]  /*7070*/  BSSY.RECONVERGENT B0, `(.L_x_111) ;  /* 0x0000063000007945 */ /* 0x000fe20003800200 */
[----:B---3--:R-:W-:Y:S02]  /*7080*/  LOP3.LUT R0, R44, 0xffffe000, RZ, 0xc0, !PT ;  /* 0xffffe0002c007812 */ /* 0x008fe400078ec0ff */
[----:B------:R-:W-:Y:S02]  /*7090*/  LOP3.LUT R2, R45, 0xffffe000, RZ, 0xc0, !PT ;  /* 0xffffe0002d027812 */ /* 0x000fe400078ec0ff */
[----:B------:R-:W-:Y:S02]  /*70a0*/  LOP3.LUT R3, R46, 0xffffe000, RZ, 0xc0, !PT ;  /* 0xffffe0002e037812 */ /* 0x000fe400078ec0ff */
[----:B------:R-:W-:Y:S02]  /*70b0*/  LOP3.LUT R20, R47, 0xffffe000, RZ, 0xc0, !PT ;  /* 0xffffe0002f147812 */ /* 0x000fe400078ec0ff */
[----:B----4-:R-:W-:Y:S02]  /*70c0*/  LOP3.LUT R21, R40, 0xffffe000, RZ, 0xc0, !PT ;  /* 0xffffe00028157812 */ /* 0x010fe400078ec0ff */
[----:B------:R-:W-:Y:S01]  /*70d0*/  LOP3.LUT R25, R41, 0xffffe000, RZ, 0xc0, !PT ;  /* 0xffffe00029197812 */ /* 0x000fe200078ec0ff */
[----:B------:R-:W1:Y:S01]  /*70e0*/  LDTM.16dp128bit.x8 R4, tmem[UR4+0x20] ;  /* 0x00002004000479ee */ /* 0x000e620008180000 */
[----:B------:R-:W-:Y:S01]  /*70f0*/  R2UR UR4, R71 ;  /* 0x00000000470472ca */ /* 0x000fe200000e0000 */
[----:B------:R-:W-:Y:S01]  /*7100*/  NOP ;  /* 0x0000000000007918 */ /* 0x000fe20000000000 */
[----:B------:R-:W-:Y:S02]  /*7110*/  LOP3.LUT R27, R42, 0xffffe000, RZ, 0xc0, !PT ;  /* 0xffffe0002a1b7812 */ /* 0x000fe400078ec0ff */
[----:B------:R-:W-:Y:S02]  /*7120*/  LOP3.LUT R28, R43, 0xffffe000, RZ, 0xc0, !PT ;  /* 0xffffe0002b1c7812 */ /* 0x000fe400078ec0ff */
[----:B------:R-:W-:Y:S02]  /*7130*/  LOP3.LUT R29, R32, 0xffffe000, RZ, 0xc0, !PT ;  /* 0xffffe000201d7812 */ /* 0x000fe400078ec0ff */
[----:B------:R-:W-:Y:S02]  /*7140*/  LOP3.LUT R30, R33, 0xffffe000, RZ, 0xc0, !PT ;  /* 0xffffe000211e7812 */ /* 0x000fe400078ec0ff */
[----:B------:R-:W-:Y:S02]  /*7150*/  LOP3.LUT R31, R34, 0xffffe000, RZ, 0xc0, !PT ;  /* 0xffffe000221f7812 */ /* 0x000fe400078ec0ff */
[----:B------:R-:W-:Y:S01]  /*7160*/  LOP3.LUT R32, R35, 0xffffe000, RZ, 0xc0, !PT ;  /* 0xffffe00023207812 */ /* 0x000fe200078ec0ff */
[----:B------:R-:W-:Y:S01]  /*7170*/  UIADD3 UR4, UPT, UPT, UR4, 0xb0, URZ ;  /* 0x000000b004047890 */ /* 0x000fe2000fffe0ff */
[----:B------:R-:W-:Y:S02]  /*7180*/  LOP3.LUT R33, R36, 0xffffe000, RZ, 0xc0, !PT ;  /* 0xffffe00024217812 */ /* 0x000fe400078ec0ff */
[----:B------:R-:W-:Y:S01]  /*7190*/  LOP3.LUT R34, R37, 0xffffe000, RZ, 0xc0, !PT ;  /* 0xffffe00025227812 */ /* 0x000fe200078ec0ff */
[----:B------:R-:W-:Y:S01]  /*71a0*/  UPRMT UR4, UR54, 0x654, UR4 ;  /* 0x0000065436047896 */ /* 0x000fe20008000004 */
[----:B------:R-:W-:Y:S02]  /*71b0*/  LOP3.LUT R35, R38, 0xffffe000, RZ, 0xc0, !PT ;  /* 0xffffe00026237812 */ /* 0x000fe400078ec0ff */
[----:B------:R-:W-:Y:S01]  /*71c0*/  LOP3.LUT R36, R39, 0xffffe000, RZ, 0xc0, !PT ;  /* 0xffffe00027247812 */ /* 0x000fe200078ec0ff */
[C---:B-1----:R-:W-:Y:S01]  /*71d0*/  FMUL R4, R24.reuse, R4 ;  /* 0x0000000418047220 */ /* 0x042fe20000400000 */
[C---:B------:R-:W-:Y:S01]  /*71e0*/  FMUL R5, R24.reuse, R5 ;  /* 0x0000000518057220 */ /* 0x040fe20000400000 */
[C---:B------:R-:W-:Y:S01]  /*71f0*/  FMUL R6, R24.reuse, R6 ;  /* 0x0000000618067220 */ /* 0x040fe20000400000 */
[----:B------:R-:W-:Y:S01]  /*7200*/  FMUL R7, R24, R7 ;  /* 0x0000000718077220 */ /* 0x000fe20000400000 */
[----:B------:R-:W-:Y:S01]  /*7210*/  FFMA R4, R26, R0, R4 ;  /* 0x000000001a047223 */ /* 0x000fe20000000004 */
[----:B------:R-:W-:Y:S02]  /*7220*/  IMAD.U32 R0, RZ, RZ, UR45 ;  /* 0x0000002dff007e24 */ /* 0x000fe4000f8e00ff */
[----:B------:R-:W-:Y:S01]  /*7230*/  FMUL R8, R24, R8 ;  /* 0x0000000818087220 */ /* 0x000fe20000400000 */
[----:B------:R-:W-:Y:S01]  /*7240*/  FFMA R5, R26, R2, R5 ;  /* 0x000000021a057223 */ /* 0x000fe20000000005 */
[----:B------:R-:W-:Y:S01]  /*7250*/  FMUL R9, R24, R9 ;  /* 0x0000000918097220 */ /* 0x000fe20000400000 */
[----:B------:R-:W-:Y:S01]  /*7260*/  F2FP.TF32.F32.PACK_B R4, R4 ;  /* 0x00000004ff04723e */ /* 0x000fe200024050ff */
[----:B------:R-:W-:Y:S01]  /*7270*/  FFMA R6, R26, R3, R6 ;  /* 0x000000031a067223 */ /* 0x000fe20000000006 */
[----:B------:R-:W-:Y:S01]  /*7280*/  FMUL R10, R24, R10 ;  /* 0x0000000a180a7220 */ /* 0x000fe20000400000 */
[----:B------:R-:W-:Y:S01]  /*7290*/  F2FP.TF32.F32.PACK_B R5, R5 ;  /* 0x00000005ff05723e */ /* 0x000fe200024050ff */
[----:B------:R-:W-:Y:S01]  /*72a0*/  FFMA R7, R26, R20, R7 ;  /* 0x000000141a077223 */ /* 0x000fe20000000007 */
[----:B------:R-:W-:Y:S01]  /*72b0*/  IMAD R0, R0, 0x800, R52 ;  /* 0x0000080000007824 */ /* 0x000fe200078e0234 */
[----:B------:R-:W-:Y:S01]  /*72c0*/  F2FP.TF32.F32.PACK_B R6, R6 ;  /* 0x00000006ff06723e */ /* 0x000fe200024050ff */
[----:B------:R-:W-:Y:S01]  /*72d0*/  FMUL R11, R24, R11 ;  /* 0x0000000b180b7220 */ /* 0x000fe20000400000 */
[----:B------:R-:W-:Y:S01]  /*72e0*/  FFMA R8, R26, R21, R8 ;  /* 0x000000151a087223 */ /* 0x000fe20000000008 */
[----:B------:R-:W-:Y:S01]  /*72f0*/  F2FP.TF32.F32.PACK_B R7, R7 ;  /* 0x00000007ff07723e */ /* 0x000fe200024050ff */
[----:B------:R-:W-:Y:S01]  /*7300*/  FMUL R12, R24, R12 ;  /* 0x0000000c180c7220 */ /* 0x000fe20000400000 */
[----:B------:R-:W-:Y:S01]  /*7310*/  LEA R0, R0, UR44, 0x2 ;  /* 0x0000002c00007c11 */ /* 0x000fe2000f8e10ff */
[----:B------:R-:W-:Y:S01]  /*7320*/  FFMA R9, R26, R25, R9 ;  /* 0x000000191a097223 */ /* 0x000fe20000000009 */
[----:B------:R-:W-:Y:S01]  /*7330*/  FMUL R13, R24, R13 ;  /* 0x0000000d180d7220 */ /* 0x000fe20000400000 */
        /* <DEDUP_REMOVED lines=12> */
[C---:B------:R-:W-:Y:S01]  /*7400*/  IADD3 R2, PT, PT, R73.reuse, 0x400, R0 ;  /* 0x0000040049027810 */ /* 0x040fe20007ffe000 */
[C---:B------:R-:W-:Y:S01]  /*7410*/  FFMA R16, R26.reuse, R33, R16 ;  /* 0x000000211a107223 */ /* 0x040fe20000000010 */
[----:B------:R-:W-:Y:S01]  /*7420*/  F2FP.TF32.F32.PACK_B R8, R8 ;  /* 0x00000008ff08723e */ /* 0x000fe200024050ff */
[----:B------:R-:W-:Y:S01]  /*7430*/  SYNCS.ARRIVE.TRANS64.RED.A1T0 RZ, [UR4], RZ ;  /* 0x000000ffffff79a7 */ /* 0x000fe20008100404 */
[----:B------:R1:W-:Y:S01]  /*7440*/  STSM.16.M88.4 [R0+0x400], R4 ;  /* 0x0004000400007844 */ /* 0x0003e20000000200 */
[----:B------:R-:W-:Y:S01]  /*7450*/  F2FP.TF32.F32.PACK_B R9, R9 ;  /* 0x00000009ff09723e */ /* 0x000fe200024050ff */
[C---:B------:R-:W-:Y:S01]  /*7460*/  FFMA R17, R26.reuse, R34, R17 ;  /* 0x000000221a117223 */ /* 0x040fe20000000011 */
[----:B------:R-:W-:Y:S01]  /*7470*/  F2FP.TF32.F32.PACK_B R10, R10 ;  /* 0x0000000aff0a723e */ /* 0x000fe200024050ff */
[C---:B------:R-:W-:Y:S01]  /*7480*/  FFMA R18, R26.reuse, R35, R18 ;  /* 0x000000231a127223 */ /* 0x040fe20000000012 */
[----:B------:R-:W-:Y:S01]  /*7490*/  F2FP.TF32.F32.PACK_B R11, R11 ;  /* 0x0000000bff0b723e */ /* 0x000fe200024050ff */
[----:B------:R-:W-:Y:S01]  /*74a0*/  FFMA R19, R26, R36, R19 ;  /* 0x000000241a137223 */ /* 0x000fe20000000013 */
[----:B------:R-:W-:Y:S02]  /*74b0*/  IADD3 R72, PT, PT, R72, 0x400, R0 ;  /* 0x0000040048487810 */ /* 0x000fe40007ffe000 */
[----:B------:R-:W-:Y:S01]  /*74c0*/  F2FP.TF32.F32.PACK_B R12, R12 ;  /* 0x0000000cff0c723e */ /* 0x000fe200024050ff */
        /* <DEDUP_REMOVED lines=20> */
[----:B------:R-:W-:Y:S02]  /*7610*/  ULEA UR5, UR45, UR44, 0xd ;  /* 0x0000002c2d057291 */ /* 0x000fe4000f8e68ff */
[----:B------:R-:W-:Y:S02]  /*7620*/  UIADD3 UR9, UPT, UPT, UR49, 0x20, URZ ;  /* 0x0000002031097890 */ /* 0x000fe4000fffe0ff */
[----:B------:R-:W-:Y:S01]  /*7630*/  UIADD3 UR8, UPT, UPT, UR5, 0x400, URZ ;  /* 0x0000040005087890 */ /* 0x000fe2000fffe0ff */
[----:B------:R-:W-:Y:S01]  /*7640*/  UMOV UR10, UR50 ;  /* 0x00000032000a7c82 */ /* 0x000fe20008000000 */
[----:B------:R-:W-:Y:S01]  /*7650*/  UMOV UR11, UR36 ;  /* 0x00000024000b7c82 */ /* 0x000fe20008000000 */
[----:B--2---:R-:W-:Y:S04]  /*7660*/  UIADD3 UR4, UP0, UPT, UR6, 0x680, URZ ;  /* 0x0000068006047890 */ /* 0x004fe8000ff1e0ff */
[----:B------:R-:W-:Y:S09]  /*7670*/  UIADD3.X UR5, UPT, UPT, URZ, UR7, URZ, UP0, !UPT ;  /* 0x00000007ff057290 */ /* 0x000ff200087fe4ff */
[----:B------:R2:W-:Y:S02]  /*7680*/  UTMASTG.3D [UR8], [UR4] ;  /* 0x00000008040073b5 */ /* 0x0005e40008010000 */
[----:B--2---:R0:W-:Y:S02]  /*7690*/  UTMACMDFLUSH ;  /* 0x00000000000079b7 */ /* 0x0041e40000000000 */
.L_x_112:
[----:B------:R-:W-:Y:S05]  /*76a0*/  BSYNC.RECONVERGENT B0 ;  /* 0x0000000000007941 */ /* 0x000fea0003800200 */
.L_x_111:
[----:B------:R-:W-:Y:S01]  /*76b0*/  UIADD3 UR4, UPT, UPT, UR45, 0x1, URZ ;  /* 0x000000012d047890 */ /* 0x000fe2000fffe0ff */
[----:B------:R-:W-:Y:S03]  /*76c0*/  BSSY.RECONVERGENT B0, `(.L_x_113) ;  /* 0x0000008000007945 */ /* 0x000fe60003800200 */
[----:B------:R-:W-:Y:S04]  /*76d0*/  UISETP.NE.AND UP0, UPT, UR4, 0x3, UPT ;  /* 0x000000030400788c */ /* 0x000fe8000bf05270 */
[----:B------:R-:W-:Y:S02]  /*76e0*/  UISETP.EQ.XOR UP1, UPT, UR47, 0x3, !UP0 ;  /* 0x000000032f00788c */ /* 0x000fe4000c722a70 */
[----:B------:R-:W-:Y:S02]  /*76f0*/  USEL UR46, UR4, URZ, UP0 ;  /* 0x000000ff042e7287 */ /* 0x000fe40008000000 */
[----:B------:R-:W-:Y:S04]  /*7700*/  USEL UR5, URZ, 0x1, !UP1 ;  /* 0x00000001ff057887 */ /* 0x000fe8000c800000 */
[----:B------:R-:W-:Y:S01]  /*7710*/  ULOP3.LUT UR55, UR55, UR5, URZ, 0x3c, !UPT ;  /* 0x0000000537377292 */ /* 0x000fe2000f8e3cff */
[----:B------:R-:W-:Y:S11]  /*7720*/  @P0 BRA `(.L_x_114) ;  /* 0x0000000000040947 */ /* 0x000ff60003800000 */
[----:B------:R-:W-:Y:S04]  /*7730*/  DEPBAR.LE SB0, 0x1 ;  /* 0x000080400000791a */ /* 0x000fe80000000000 */
.L_x_114:
[----:B------:R-:W-:Y:S05]  /*7740*/  BSYNC.RECONVERGENT B0 ;  /* 0x0000000000007941 */ /* 0x000fea0003800200 */
.L_x_113:
[----:B------:R-:W-:Y:S01]  /*7750*/  BAR.SYNC.DEFER_BLOCKING 0x1, 0x80 ;  /* 0x0042000000007b1d */ /* 0x000fe20000010000 */
[----:B------:R-:W-:Y:S01]  /*7760*/  UISETP.NE.AND UP0, UPT, UR53, -0x2, UPT ;  /* 0xfffffffe3500788c */ /* 0x000fe2000bf05270 */
[----:B------:R-:W-:Y:S08]  /*7770*/  IADD3 R22, PT, PT, R22, 0x1, RZ ;  /* 0x0000000116167810 */ /* 0x000ff00007ffe0ff */
[----:B------:R-:W-:Y:S05]  /*7780*/  BRA.U !UP0, `(.L_x_115) ;  /* 0x0000000108287547 */ /* 0x000fea000b800000 */
[----:B------:R-:W-:Y:S01]  /*7790*/  ISETP.NE.AND P0, PT, R70, RZ, PT ;  /* 0x000000ff4600720c */ /* 0x000fe20003f05270 */
[----:B-1----:R-:W-:Y:S01]  /*77a0*/  IMAD.U32 R2, RZ, RZ, UR52 ;  /* 0x00000034ff027e24 */ /* 0x002fe2000f8e00ff */
[----:B------:R-:W-:Y:S01]  /*77b0*/  UIADD3 UR4, UPT, UPT, UR52, 0x1, URZ ;  /* 0x0000000134047890 */ /* 0x000fe2000fffe0ff */
[----:B------:R-:W-:Y:S03]  /*77c0*/  IMAD.U32 R0, RZ, RZ, UR54 ;  /* 0x00000036ff007e24 */ /* 0x000fe6000f8e00ff */
[----:B------:R-:W-:Y:S04]  /*77d0*/  UISETP.NE.AND UP0, UPT, UR4, 0x3, UPT ;  /* 0x000000030400788c */ /* 0x000fe8000bf05270 */
[----:B------:R-:W-:Y:S03]  /*77e0*/  USEL UR52, UR4, URZ, UP0 ;  /* 0x000000ff04347287 */ /* 0x000fe60008000000 */
[----:B------:R-:W-:Y:S05]  /*77f0*/  @P0 LEA R2, R2, UR44, 0x3 ;  /* 0x0000002c02020c11 */ /* 0x000fea000f8e18ff */
[----:B------:R-:W-:Y:S05]  /*7800*/  @P0 VIADD R2, R2, 0x48 ;  /* 0x0000004802020836 */ /* 0x000fea0000000000 */
[----:B------:R-:W-:Y:S04]  /*7810*/  @P0 PRMT R0, R0, 0x654, R2 ;  /* 0x0000065400000816 */ /* 0x000fe80000000002 */
[----:B------:R2:W-:Y:S03]  /*7820*/  @P0 SYNCS.ARRIVE.TRANS64.RED.A1T0 RZ, [R0+URZ], RZ ;  /* 0x000000ff00ff09a7 */ /* 0x0005e600081004ff */
.L_x_115:
[----:B------:R-:W-:Y:S01]  /*7830*/  R2UR UR6, R69 ;  /* 0x00000000450672ca */ /* 0x000fe200000e0000 */
[----:B------:R-:W-:Y:S01]  /*7840*/  UIADD3 UR53, UPT, UPT, UR53, 0x2, URZ ;  /* 0x0000000235357890 */ /* 0x000fe2000fffe0ff */
[----:B------:R-:W-:Y:S02]  /*7850*/  R2UR UR5, R55 ;  /* 0x00000000370572ca */ /* 0x000fe400000e0000 */
[----:B------:R-:W-:Y:S02]  /*7860*/  R2UR UR4, R56 ;  /* 0x00000000380472ca */ /* 0x000fe400000e0000 */
[----:B------:R-:W-:Y:S02]  /*7870*/  R2UR UR36, R67 ;  /* 0x00000000432472ca */ /* 0x000fe400000e0000 */
[----:B------:R-:W-:Y:S02]  /*7880*/  ISETP.NE.AND P0, PT, R59, 0x2, PT ;  /* 0x000000023b00780c */ /* 0x000fe40003f05270 */
[----:B------:R-:W-:Y:S02]  /*7890*/  ISETP.NE.AND P1, PT, R22, 0x4, PT ;  /* 0x000000041600780c */ /* 0x000fe40003f25270 */
[----:B-1----:R-:W-:Y:S01]  /*78a0*/  SEL R2, RZ, 0x1, P0 ;  /* 0x00000001ff027807 */ /* 0x002fe20000000000 */
[----:B------:R-:W-:Y:S01]  /*78b0*/  UISETP.NE.AND UP0, UPT, UR6, URZ, UPT ;  /* 0x000000ff0600728c */ /* 0x000fe2000bf05270 */
[----:B--2---:R-:W-:Y:S01]  /*78c0*/  SEL R0, RZ, 0x1, P1 ;  /* 0x00000001ff007807 */ /* 0x004fe20000800000 */
[----:B------:R-:W-:Y:S01]  /*78d0*/  UIADD3 UR27, UPT, UPT, UR37, UR5, URZ ;  /* 0x00000005251b7290 */ /* 0x000fe2000fffe0ff */
[----:B------:R-:W-:Y:S01]  /*78e0*/  LOP3.LUT R60, R60, R2, RZ, 0x3c, !PT ;  /* 0x000000023c3c7212 */ /* 0x000fe200078e3cff */
[----:B------:R-:W-:Y:S01]  /*78f0*/  UIADD3 UR26, UPT, UPT, UR38, UR4, URZ ;  /* 0x00000004261a7290 */ /* 0x000fe2000fffe0ff */
[----:B------:R-:W-:Y:S02]  /*7900*/  LOP3.LUT R61, R61, R0, RZ, 0x3c, !PT ;  /* 0x000000003d3d7212 */ /* 0x000fe400078e3cff */
[----:B------:R-:W-:Y:S02]  /*7910*/  SEL R59, R59, RZ, P0 ;  /* 0x000000ff3b3b7207 */ /* 0x000fe40000000000 */
[----:B------:R-:W-:Y:S01]  /*7920*/  SEL R22, R22, RZ, P1 ;  /* 0x000000ff16167207 */ /* 0x000fe20000800000 */
[----:B------:R-:W-:Y:S06]  /*7930*/  BRA.U UP0, `(.L_x_116) ;  /* 0xffffffd900b07547 */ /* 0x000fec000b83ffff */
[----:B------:R-:W-:-:S13]  /*7940*/  R2UR UR4, R57 ;  /* 0x00000000390472ca */ /* 0x000fda00000e0000 */
[----:B------:R-:W-:-:S09]  /*7950*/  UISETP.NE.AND UP0, UPT, UR4, URZ, UPT ;  /* 0x000000ff0400728c */ /* 0x000fd2000bf05270 */
[----:B------:R-:W-:Y:S05]  /*7960*/  BRA.U !UP0, `(.L_x_117) ;  /* 0x0000000108487547 */ /* 0x000fea000b800000 */
[----:B------:R-:W1:Y:S02]  /*7970*/  LDCU.64 UR4, c[0x0][0x890] ;  /* 0x00011200ff0477ac */ /* 0x000e640008000a00 */
[----:B-1----:R-:W-:-:S04]  /*7980*/  UISETP.NE.U32.AND UP0, UPT, UR4, URZ, UPT ;  /* 0x000000ff0400728c */ /* 0x002fc8000bf05070 */
[----:B------:R-:W-:-:S09]  /*7990*/  UISETP.NE.AND.EX UP0, UPT, UR5, URZ, UPT, UP0 ;  /* 0x000000ff0500728c */ /* 0x000fd2000bf05300 */
[----:B------:R-:W-:Y:S05]  /*79a0*/  BRA.U UP0, `(.L_x_118) ;  /* 0x00000001000c7547 */ /* 0x000fea000b800000 */
[----:B------:R-:W-:-:S13]  /*79b0*/  FSETP.NEU.AND P0, PT, R26, RZ, PT ;  /* 0x000000ff1a00720b */ /* 0x000fda0003f0d000 */
[----:B------:R-:W-:Y:S05]  /*79c0*/  @!P0 EXIT ;  /* 0x000000000000894d */ /* 0x000fea0003800000 */
[----:B------:R-:W-:Y:S05]  /*79d0*/  BRA `(.L_x_117) ;  /* 0x00000000002c7947 */ /* 0x000fea0003800000 */
.L_x_118:
[----:B------:R-:W-:Y:S01]  /*79e0*/  ISETP.NE.AND P0, PT, R58, RZ, PT ;  /* 0x000000ff3a00720c */ /* 0x000fe20003f05270 */
[----:B------:R-:W-:-:S12]  /*79f0*/  BSSY.RECONVERGENT B0, `(.L_x_117) ;  /* 0x0000009000007945 */ /* 0x000fd80003800200 */
[----:B------:R-:W-:Y:S05]  /*7a00*/  @P0 BRA `(.L_x_119) ;  /* 0x0000000000140947 */ /* 0x000fea0003800000 */
[----:B------:R-:W1:Y:S02]  /*7a10*/  LDCU.64 UR4, c[0x0][0x888] ;  /* 0x00011100ff0477ac */ /* 0x000e640008000a00 */
[----:B-1----:R-:W-:-:S04]  /*7a20*/  ISETP.NE.U32.AND P0, PT, RZ, UR4, PT ;  /* 0x00000004ff007c0c */ /* 0x002fc8000bf05070 */
[----:B------:R-:W-:-:S13]  /*7a30*/  ISETP.NE.AND.EX P0, PT, RZ, UR5, PT, P0 ;  /* 0x00000005ff007c0c */ /* 0x000fda000bf05300 */
[----:B------:R-:W-:Y:S05]  /*7a40*/  @!P0 EXIT ;  /* 0x000000000000894d */ /* 0x000fea0003800000 */
[----:B------:R-:W-:Y:S05]  /*7a50*/  BRA `(.L_x_120) ;  /* 0x0000000000087947 */ /* 0x000fea0003800000 */
.L_x_119:
[----:B------:R-:W-:-:S13]  /*7a60*/  FSETP.NEU.AND P0, PT, R26, RZ, PT ;  /* 0x000000ff1a00720b */ /* 0x000fda0003f0d000 */
[----:B------:R-:W-:Y:S05]  /*7a70*/  @!P0 EXIT ;  /* 0x000000000000894d */ /* 0x000fea0003800000 */
.L_x_120:
[----:B------:R-:W-:Y:S05]  /*7a80*/  BSYNC.RECONVERGENT B0 ;  /* 0x0000000000007941 */ /* 0x000fea0003800200 */
.L_x_117:
[----:B------:R-:W-:Y:S01]  /*7a90*/  ULEA UR4, UR52, UR44, 0x3 ;  /* 0x0000002c34047291 */ /* 0x000fe2000f8e18ff */
[----:B------:R-:W-:-:S04]  /*7aa0*/  DEPBAR.LE SB0, 0x0 ;  /* 0x000080000000791a */ /* 0x000fc80000000000 */
[----:B------:R-:W-:-:S04]  /*7ab0*/  UIADD3 UR4, UPT, UPT, UR4, 0x48, URZ ;  /* 0x0000004804047890 */ /* 0x000fc8000fffe0ff */
[----:B------:R-:W-:-:S09]  /*7ac0*/  UPRMT UR4, UR54, 0x654, UR4 ;  /* 0x0000065436047896 */ /* 0x000fd20008000004 */
[----:B------:R-:W-:Y:S01]  /*7ad0*/  SYNCS.ARRIVE.TRANS64.RED.A1T0 RZ, [UR4], RZ ;  /* 0x000000ffffff79a7 */ /* 0x000fe20008100404 */
[----:B------:R-:W-:Y:S05]  /*7ae0*/  EXIT ;  /* 0x000000000000794d */ /* 0x000fea0003800000 */
.L_x_24:
[----:B---3--:R3:W4:Y:S02]  /*7af0*/  SYNCS.PHASECHK.TRANS64.TRYWAIT P0, [R0+URZ+0xe0], R2 ;  /* 0x0000e002000075a7 */ /* 0x00872400080011ff */
[----:B----4-:R-:W-:Y:S05]  /*7b00*/  @!P0 NANOSLEEP.SYNCS 0x989680 ;  /* 0x009896800000895d */ /* 0x010fea0003900000 */
[----:B------:R-:W4:Y:S02]  /*7b10*/  @!P0 SYNCS.PHASECHK.TRANS64 P0, [R0+URZ+0xe0], R2 ;  /* 0x0000e002000085a7 */ /* 0x000f2400080010ff */
[----:B----4-:R-:W-:Y:S05]  /*7b20*/  @!P0 BRA `(.L_x_24) ;  /* 0xfffffffc00f08947 */ /* 0x010fea000383ffff */
[----:B------:R-:W-:Y:S05]  /*7b30*/  BRA `(.L_x_121) ;  /* 0xffffff9c00447947 */ /* 0x000fea000383ffff */
.L_x_27:
[----:B--2---:R-:W-:-:S07]  /*7b40*/  MOV R0, UR33 ;  /* 0x0000002100007c02 */ /* 0x004fce0008000f00 */
.L_x_122:
[----:B--2---:R2:W3:Y:S02]  /*7b50*/  SYNCS.PHASECHK.TRANS64.TRYWAIT P0, [R0+URZ+0x18], R3 ;  /* 0x00001803000075a7 */ /* 0x0044e400080011ff */
[----:B---3--:R-:W-:Y:S05]  /*7b60*/  @!P0 NANOSLEEP.SYNCS 0x989680 ;  /* 0x009896800000895d */ /* 0x008fea0003900000 */
[----:B------:R-:W3:Y:S02]  /*7b70*/  @!P0 SYNCS.PHASECHK.TRANS64 P0, [R0+URZ+0x18], R3 ;  /* 0x00001803000085a7 */ /* 0x000ee400080010ff */
[----:B---3--:R-:W-:Y:S05]  /*7b80*/  @!P0 BRA `(.L_x_122) ;  /* 0xfffffffc00f08947 */ /* 0x008fea000383ffff */
[----:B------:R-:W-:Y:S05]  /*7b90*/  BRA `(.L_x_26) ;  /* 0xffffff9c008c7947 */ /* 0x000fea000383ffff */
.L_x_34:
[----:B-1----:R-:W-:-:S07]  /*7ba0*/  MOV R0, UR33 ;  /* 0x0000002100007c02 */ /* 0x002fce0008000f00 */
.L_x_123:
[----:B-1----:R1:W2:Y:S02]  /*7bb0*/  SYNCS.PHASECHK.TRANS64.TRYWAIT P0, [R0+URZ+0x18], R3 ;  /* 0x00001803000075a7 */ /* 0x0022a400080011ff */
[----:B--2---:R-:W-:Y:S05]  /*7bc0*/  @!P0 NANOSLEEP.SYNCS 0x989680 ;  /* 0x009896800000895d */ /* 0x004fea0003900000 */
[----:B------:R-:W2:Y:S02]  /*7bd0*/  @!P0 SYNCS.PHASECHK.TRANS64 P0, [R0+URZ+0x18], R3 ;  /* 0x00001803000085a7 */ /* 0x000ea400080010ff */
[----:B--2---:R-:W-:Y:S05]  /*7be0*/  @!P0 BRA `(.L_x_123) ;  /* 0xfffffffc00f08947 */ /* 0x004fea000383ffff */
[----:B------:R-:W-:Y:S05]  /*7bf0*/  BRA `(.L_x_33) ;  /* 0xffffffa0007c7947 */ /* 0x000fea000383ffff */
.L_x_39:
[----:B-1----:R1:W2:Y:S02]  /*7c00*/  SYNCS.PHASECHK.TRANS64.TRYWAIT P0, [R3+URZ+0x70], R0 ;  /* 0x00007000030075a7 */ /* 0x0022a400080011ff */
[----:B--2---:R-:W-:Y:S05]  /*7c10*/  @!P0 NANOSLEEP.SYNCS 0x989680 ;  /* 0x009896800000895d */ /* 0x004fea0003900000 */
[----:B------:R-:W2:Y:S02]  /*7c20*/  @!P0 SYNCS.PHASECHK.TRANS64 P0, [R3+URZ+0x70], R0 ;  /* 0x00007000030085a7 */ /* 0x000ea400080010ff */
[----:B--2---:R-:W-:Y:S05]  /*7c30*/  @!P0 BRA `(.L_x_39) ;  /* 0xfffffffc00f08947 */ /* 0x004fea000383ffff */
[----:B------:R-:W-:Y:S05]  /*7c40*/  BRA `(.L_x_124) ;  /* 0xffffffa4004c7947 */ /* 0x000fea000383ffff */
.L_x_43:
[----:B------:R-:W-:-:S07]  /*7c50*/  MOV R0, UR4 ;  /* 0x0000000400007c02 */ /* 0x000fce0008000f00 */
.L_x_125:
[----:B-1----:R1:W2:Y:S02]  /*7c60*/  SYNCS.PHASECHK.TRANS64.TRYWAIT P0, [R0+URZ], R2 ;  /* 0x00000002000075a7 */ /* 0x0022a400080011ff */
[----:B--2---:R-:W-:Y:S05]  /*7c70*/  @!P0 NANOSLEEP.SYNCS 0x989680 ;  /* 0x009896800000895d */ /* 0x004fea0003900000 */
[----:B------:R-:W2:Y:S02]  /*7c80*/  @!P0 SYNCS.PHASECHK.TRANS64 P0, [R0+URZ], R2 ;  /* 0x00000002000085a7 */ /* 0x000ea400080010ff */
[----:B--2---:R-:W-:Y:S05]  /*7c90*/  @!P0 BRA `(.L_x_125) ;  /* 0xfffffffc00f08947 */ /* 0x004fea000383ffff */
[----:B------:R-:W-:Y:S05]  /*7ca0*/  BRA `(.L_x_126) ;  /* 0xffffffa800f87947 */ /* 0x000fea000383ffff */
.L_x_44:
[----:B------:R-:W-:-:S07]  /*7cb0*/  MOV R0, UR5 ;  /* 0x0000000500007c02 */ /* 0x000fce0008000f00 */
.L_x_127:
[----:B-1----:R1:W2:Y:S02]  /*7cc0*/  SYNCS.PHASECHK.TRANS64.TRYWAIT P0, [R0+URZ], R2 ;  /* 0x00000002000075a7 */ /* 0x0022a400080011ff */
[----:B--2---:R-:W-:Y:S05]  /*7cd0*/  @!P0 NANOSLEEP.SYNCS 0x989680 ;  /* 0x009896800000895d */ /* 0x004fea0003900000 */
[----:B------:R-:W2:Y:S02]  /*7ce0*/  @!P0 SYNCS.PHASECHK.TRANS64 P0, [R0+URZ], R2 ;  /* 0x00000002000085a7 */ /* 0x000ea400080010ff */
[----:B--2---:R-:W-:Y:S05]  /*7cf0*/  @!P0 BRA `(.L_x_127) ;  /* 0xfffffffc00f08947 */ /* 0x004fea000383ffff */
[----:B------:R-:W-:Y:S05]  /*7d00*/  BRA `(.L_x_128) ;  /* 0xffffffac00047947 */ /* 0x000fea000383ffff */
.L_x_47:
[----:B--2---:R2:W3:Y:S02]  /*7d10*/  SYNCS.PHASECHK.TRANS64.TRYWAIT P0, [R2+URZ+0xd0], R4 ;  /* 0x0000d004020075a7 */ /* 0x0044e400080011ff */
[----:B---3--:R-:W-:Y:S05]  /*7d20*/  @!P0 NANOSLEEP.SYNCS 0x989680 ;  /* 0x009896800000895d */ /* 0x008fea0003900000 */
[----:B------:R-:W3:Y:S02]  /*7d30*/  @!P0 SYNCS.PHASECHK.TRANS64 P0, [R2+URZ+0xd0], R4 ;  /* 0x0000d004020085a7 */ /* 0x000ee400080010ff */
[----:B---3--:R-:W-:Y:S05]  /*7d40*/  @!P0 BRA `(.L_x_47) ;  /* 0xfffffffc00f08947 */ /* 0x008fea000383ffff */
[----:B------:R-:W-:Y:S05]  /*7d50*/  BRA `(.L_x_129) ;  /* 0xffffffac00607947 */ /* 0x000fea000383ffff */
.L_x_48:
[----:B------:R-:W-:-:S07]  /*7d60*/  MOV R2, UR4 ;  /* 0x0000000400027c02 */ /* 0x000fce0008000f00 */
.L_x_130:
[----:B--2---:R2:W3:Y:S02]  /*7d70*/  SYNCS.PHASECHK.TRANS64.TRYWAIT P0, [R2+URZ+0x80], R5 ;  /* 0x00008005020075a7 */ /* 0x0044e400080011ff */
[----:B---3--:R-:W-:Y:S05]  /*7d80*/  @!P0 NANOSLEEP.SYNCS 0x989680 ;  /* 0x009896800000895d */ /* 0x008fea0003900000 */
[----:B------:R-:W3:Y:S02]  /*7d90*/  @!P0 SYNCS.PHASECHK.TRANS64 P0, [R2+URZ+0x80], R5 ;  /* 0x00008005020085a7 */ /* 0x000ee400080010ff */
[----:B---3--:R-:W-:Y:S05]  /*7da0*/  @!P0 BRA `(.L_x_130) ;  /* 0xfffffffc00f08947 */ /* 0x008fea000383ffff */
[----:B------:R-:W-:Y:S05]  /*7db0*/  BRA `(.L_x_131) ;  /* 0xffffffac00707947 */ /* 0x000fea000383ffff */
.L_x_49:
[----:B--2---:R2:W3:Y:S02]  /*7dc0*/  SYNCS.PHASECHK.TRANS64.TRYWAIT P1, [R2+URZ+0x70], R4 ;  /* 0x00007004020075a7 */ /* 0x0044e400080211ff */
[----:B---3--:R-:W-:Y:S05]  /*7dd0*/  @!P1 NANOSLEEP.SYNCS 0x989680 ;  /* 0x009896800000995d */ /* 0x008fea0003900000 */
[----:B------:R-:W3:Y:S02]  /*7de0*/  @!P1 SYNCS.PHASECHK.TRANS64 P1, [R2+URZ+0x70], R4 ;  /* 0x00007004020095a7 */ /* 0x000ee400080210ff */
[----:B---3--:R-:W-:Y:S05]  /*7df0*/  @!P1 BRA `(.L_x_49) ;  /* 0xfffffffc00f09947 */ /* 0x008fea000383ffff */
[----:B------:R-:W-:Y:S05]  /*7e00*/  BRA `(.L_x_132) ;  /* 0xffffffac00a07947 */ /* 0x000fea000383ffff */
.L_x_52:
[----:B------:R-:W-:-:S07]  /*7e10*/  MOV R0, UR4 ;  /* 0x0000000400007c02 */ /* 0x000fce0008000f00 */
.L_x_133:
[----:B--2---:R2:W3:Y:S02]  /*7e20*/  SYNCS.PHASECHK.TRANS64.TRYWAIT P0, [R0+URZ+0x80], R2 ;  /* 0x00008002000075a7 */ /* 0x0044e400080011ff */
[----:B---3--:R-:W-:Y:S05]  /*7e30*/  @!P0 NANOSLEEP.SYNCS 0x989680 ;  /* 0x009896800000895d */ /* 0x008fea0003900000 */
[----:B------:R-:W3:Y:S02]  /*7e40*/  @!P0 SYNCS.PHASECHK.TRANS64 P0, [R0+URZ+0x80], R2 ;  /* 0x00008002000085a7 */ /* 0x000ee400080010ff */
[----:B---3--:R-:W-:Y:S05]  /*7e50*/  @!P0 BRA `(.L_x_133) ;  /* 0xfffffffc00f08947 */ /* 0x008fea000383ffff */
[----:B------:R-:W-:Y:S05]  /*7e60*/  BRA `(.L_x_51) ;  /* 0xffffffac00f47947 */ /* 0x000fea000383ffff */
.L_x_59:
[----:B-1----:R1:W2:Y:S02]  /*7e70*/  SYNCS.PHASECHK.TRANS64.TRYWAIT P1, [R0+URZ+0x70], R2 ;  /* 0x00007002000075a7 */ /* 0x0022a400080211ff */
[----:B--2---:R-:W-:Y:S05]  /*7e80*/  @!P1 NANOSLEEP.SYNCS 0x989680 ;  /* 0x009896800000995d */ /* 0x004fea0003900000 */
[----:B------:R-:W2:Y:S02]  /*7e90*/  @!P1 SYNCS.PHASECHK.TRANS64 P1, [R0+URZ+0x70], R2 ;  /* 0x00007002000095a7 */ /* 0x000ea400080210ff */
[----:B--2---:R-:W-:Y:S05]  /*7ea0*/  @!P1 BRA `(.L_x_59) ;  /* 0xfffffffc00f09947 */ /* 0x004fea000383ffff */
[----:B------:R-:W-:Y:S05]  /*7eb0*/  BRA `(.L_x_134) ;  /* 0xffffffb400887947 */ /* 0x000fea000383ffff */
.L_x_60:
[----:B------:R-:W-:-:S07]  /*7ec0*/  MOV R2, UR46 ;  /* 0x0000002e00027c02 */ /* 0x000fce0008000f00 */
.L_x_135:
[----:B-1----:R1:W2:Y:S02]  /*7ed0*/  SYNCS.PHASECHK.TRANS64.TRYWAIT P0, [R2+URZ+0xb0], R0 ;  /* 0x0000b000020075a7 */ /* 0x0022a400080011ff */
[----:B--2---:R-:W-:Y:S05]  /*7ee0*/  @!P0 NANOSLEEP.SYNCS 0x989680 ;  /* 0x009896800000895d */ /* 0x004fea0003900000 */
[----:B------:R-:W2:Y:S02]  /*7ef0*/  @!P0 SYNCS.PHASECHK.TRANS64 P0, [R2+URZ+0xb0], R0 ;  /* 0x0000b000020085a7 */ /* 0x000ea400080010ff */
[----:B--2---:R-:W-:Y:S05]  /*7f00*/  @!P0 BRA `(.L_x_135) ;  /* 0xfffffffc00f08947 */ /* 0x004fea000383ffff */
[----:B------:R-:W-:Y:S05]  /*7f10*/  BRA `(.L_x_136) ;  /* 0xffffffb400d87947 */ /* 0x000fea000383ffff */
.L_x_63:
[----:B------:R-:W-:Y:S07]  /*7f20*/  MOV R0, UR7 ;  /* 0x0000000700007c02 */ /* 0x000fee0008000f00 */
.L_x_137:
[----:B-1----:R1:W2:Y:S02]  /*7f30*/  SYNCS.PHASECHK.TRANS64.TRYWAIT P0, [R0+URZ], R2 ;  /* 0x00000002000075a7 */ /* 0x0022a400080011ff */
[----:B--2---:R-:W-:Y:S05]  /*7f40*/  @!P0 NANOSLEEP.SYNCS 0x989680 ;  /* 0x009896800000895d */ /* 0x004fea0003900000 */
[----:B------:R-:W2:Y:S02]  /*7f50*/  @!P0 SYNCS.PHASECHK.TRANS64 P0, [R0+URZ], R2 ;  /* 0x00000002000085a7 */ /* 0x000ea400080010ff */
[----:B--2---:R-:W-:Y:S05]  /*7f60*/  @!P0 BRA `(.L_x_137) ;  /* 0xfffffffc00f08947 */ /* 0x004fea000383ffff */
[----:B------:R-:W-:Y:S05]  /*7f70*/  BRA `(.L_x_62) ;  /* 0xffffffb400f47947 */ /* 0x000fea000383ffff */
.L_x_66:
[----:B------:R-:W-:-:S07]  /*7f80*/  MOV R0, UR4 ;  /* 0x0000000400007c02 */ /* 0x000fce0008000f00 */
.L_x_138:
[----:B--2---:R2:W4:Y:S02]  /*7f90*/  SYNCS.PHASECHK.TRANS64.TRYWAIT P0, [R0+URZ], R2 ;  /* 0x00000002000075a7 */ /* 0x00452400080011ff */
[----:B----4-:R-:W-:Y:S05]  /*7fa0*/  @!P0 NANOSLEEP.SYNCS 0x989680 ;  /* 0x009896800000895d */ /* 0x010fea0003900000 */
[----:B------:R-:W4:Y:S02]  /*7fb0*/  @!P0 SYNCS.PHASECHK.TRANS64 P0, [R0+URZ], R2 ;  /* 0x00000002000085a7 */ /* 0x000f2400080010ff */
[----:B----4-:R-:W-:Y:S05]  /*7fc0*/  @!P0 BRA `(.L_x_138) ;  /* 0xfffffffc00f08947 */ /* 0x010fea000383ffff */
[----:B------:R-:W-:Y:S05]  /*7fd0*/  BRA `(.L_x_139) ;  /* 0xffffffbc00207947 */ /* 0x000fea000383ffff */
.L_x_67:
[----:B------:R-:W-:-:S07]  /*7fe0*/  MOV R0, UR5 ;  /* 0x0000000500007c02 */ /* 0x000fce0008000f00 */
.L_x_140:
[----:B-1----:R1:W2:Y:S02]  /*7ff0*/  SYNCS.PHASECHK.TRANS64.TRYWAIT P0, [R0+URZ], R3 ;  /* 0x00000003000075a7 */ /* 0x0022a400080011ff */
[----:B--2---:R-:W-:Y:S05]  /*8000*/  @!P0 NANOSLEEP.SYNCS 0x989680 ;  /* 0x009896800000895d */ /* 0x004fea0003900000 */
[----:B------:R-:W2:Y:S02]  /*8010*/  @!P0 SYNCS.PHASECHK.TRANS64 P0, [R0+URZ], R3 ;  /* 0x00000003000085a7 */ /* 0x000ea400080010ff */
[----:B--2---:R-:W-:Y:S05]  /*8020*/  @!P0 BRA `(.L_x_140) ;  /* 0xfffffffc00f08947 */ /* 0x004fea000383ffff */
[----:B------:R-:W-:Y:S05]  /*8030*/  BRA `(.L_x_141) ;  /* 0xffffffbc002c7947 */ /* 0x000fea000383ffff */
.L_x_68:
[----:B------:R-:W-:-:S07]  /*8040*/  MOV R0, UR5 ;  /* 0x0000000500007c02 */ /* 0x000fce0008000f00 */
.L_x_142:
[----:B-1----:R1:W2:Y:S02]  /*8050*/  SYNCS.PHASECHK.TRANS64.TRYWAIT P0, [R0+URZ], R3 ;  /* 0x00000003000075a7 */ /* 0x0022a400080011ff */
[----:B--2---:R-:W-:Y:S05]  /*8060*/  @!P0 NANOSLEEP.SYNCS 0x989680 ;  /* 0x009896800000895d */ /* 0x004fea0003900000 */
[----:B------:R-:W2:Y:S02]  /*8070*/  @!P0 SYNCS.PHASECHK.TRANS64 P0, [R0+URZ], R3 ;  /* 0x00000003000085a7 */ /* 0x000ea400080010ff */
[----:B--2---:R-:W-:Y:S05]  /*8080*/  @!P0 BRA `(.L_x_142) ;  /* 0xfffffffc00f08947 */ /* 0x004fea000383ffff */
[----:B------:R-:W-:Y:S05]  /*8090*/  BRA `(.L_x_143) ;  /* 0xffffffbc00387947 */ /* 0x000fea000383ffff */
.L_x_69:
[----:B-1----:R-:W-:-:S07]  /*80a0*/  MOV R0, UR4 ;  /* 0x0000000400007c02 */ /* 0x002fce0008000f00 */
.L_x_144:
[----:B-1----:R1:W2:Y:S02]  /*80b0*/  SYNCS.PHASECHK.TRANS64.TRYWAIT P0, [R0+URZ], R2 ;  /* 0x00000002000075a7 */ /* 0x0022a400080011ff */
[----:B--2---:R-:W-:Y:S05]  /*80c0*/  @!P0 NANOSLEEP.SYNCS 0x989680 ;  /* 0x009896800000895d */ /* 0x004fea0003900000 */
[----:B------:R-:W2:Y:S02]  /*80d0*/  @!P0 SYNCS.PHASECHK.TRANS64 P0, [R0+URZ], R2 ;  /* 0x00000002000085a7 */ /* 0x000ea400080010ff */
[----:B--2---:R-:W-:Y:S05]  /*80e0*/  @!P0 BRA `(.L_x_144) ;  /* 0xfffffffc00f08947 */ /* 0x004fea000383ffff */
[----:B------:R-:W-:Y:S05]  /*80f0*/  BRA `(.L_x_145) ;  /* 0xffffffbc00447947 */ /* 0x000fea000383ffff */
.L_x_74:
[----:B--2---:R2:W3:Y:S02]  /*8100*/  SYNCS.PHASECHK.TRANS64.TRYWAIT P0, [R8+URZ+0x70], R0 ;  /* 0x00007000080075a7 */ /* 0x0044e400080011ff */
[----:B---3--:R-:W-:Y:S05]  /*8110*/  @!P0 NANOSLEEP.SYNCS 0x989680 ;  /* 0x009896800000895d */ /* 0x008fea0003900000 */
[----:B------:R-:W3:Y:S02]  /*8120*/  @!P0 SYNCS.PHASECHK.TRANS64 P0, [R8+URZ+0x70], R0 ;  /* 0x00007000080085a7 */ /* 0x000ee400080010ff */
[----:B---3--:R-:W-:Y:S05]  /*8130*/  @!P0 BRA `(.L_x_74) ;  /* 0xfffffffc00f08947 */ /* 0x008fea000383ffff */
[----:B------:R-:W-:Y:S05]  /*8140*/  BRA `(.L_x_146) ;  /* 0xffffffc000687947 */ /* 0x000fea000383ffff */
.L_x_77:
[----:B--2---:R-:W-:Y:S07]  /*8150*/  MOV R0, UR24 ;  /* 0x0000001800007c02 */ /* 0x004fee0008000f00 */
.L_x_147:
[----:B--2---:R2:W3:Y:S02]  /*8160*/  SYNCS.PHASECHK.TRANS64.TRYWAIT P1, [R0+URZ+0x68], R2 ;  /* 0x00006802000075a7 */ /* 0x0044e400080211ff */
[----:B---3--:R-:W-:Y:S05]  /*8170*/  @!P1 NANOSLEEP.SYNCS 0x989680 ;  /* 0x009896800000995d */ /* 0x008fea0003900000 */
[----:B------:R-:W3:Y:S02]  /*8180*/  @!P1 SYNCS.PHASECHK.TRANS64 P1, [R0+URZ+0x68], R2 ;  /* 0x00006802000095a7 */ /* 0x000ee400080210ff */
[----:B---3--:R-:W-:Y:S05]  /*8190*/  @!P1 BRA `(.L_x_147) ;  /* 0xfffffffc00f09947 */ /* 0x008fea000383ffff */
[----:B------:R-:W-:Y:S05]  /*81a0*/  BRA `(.L_x_76) ;  /* 0xffffffc400e07947 */ /* 0x000fea000383ffff */
.L_x_80:
[----:B------:R-:W-:Y:S07]  /*81b0*/  MOV R0, UR4 ;  /* 0x0000000400007c02 */ /* 0x000fee0008000f00 */
.L_x_148:
[----:B--2---:R2:W3:Y:S02]  /*81c0*/  SYNCS.PHASECHK.TRANS64.TRYWAIT P0, [R0+URZ+0x48], R2 ;  /* 0x00004802000075a7 */ /* 0x0044e400080011ff */
[----:B---3--:R-:W-:Y:S05]  /*81d0*/  @!P0 NANOSLEEP.SYNCS 0x989680 ;  /* 0x009896800000895d */ /* 0x008fea0003900000 */
[----:B------:R-:W3:Y:S02]  /*81e0*/  @!P0 SYNCS.PHASECHK.TRANS64 P0, [R0+URZ+0x48], R2 ;  /* 0x00004802000085a7 */ /* 0x000ee400080010ff */
[----:B---3--:R-:W-:Y:S05]  /*81f0*/  @!P0 BRA `(.L_x_148) ;  /* 0xfffffffc00f08947 */ /* 0x008fea000383ffff */
[----:B------:R-:W-:Y:S05]  /*8200*/  BRA `(.L_x_149) ;  /* 0xffffffc8003c7947 */ /* 0x000fea000383ffff */
.L_x_81:
[----:B------:R-:W-:Y:S07]  /*8210*/  MOV R2, UR5 ;  /* 0x0000000500027c02 */ /* 0x000fee0008000f00 */
.L_x_150:
[----:B--2---:R2:W3:Y:S02]  /*8220*/  SYNCS.PHASECHK.TRANS64.TRYWAIT P0, [R2+URZ+0x48], R0 ;  /* 0x00004800020075a7 */ /* 0x0044e400080011ff */
[----:B---3--:R-:W-:Y:S05]  /*8230*/  @!P0 NANOSLEEP.SYNCS 0x989680 ;  /* 0x009896800000895d */ /* 0x008fea0003900000 */
[----:B------:R-:W3:Y:S02]  /*8240*/  @!P0 SYNCS.PHASECHK.TRANS64 P0, [R2+URZ+0x48], R0 ;  /* 0x00004800020085a7 */ /* 0x000ee400080010ff */
[----:B---3--:R-:W-:Y:S05]  /*8250*/  @!P0 BRA `(.L_x_150) ;  /* 0xfffffffc00f08947 */ /* 0x008fea000383ffff */
[----:B------:R-:W-:Y:S05]  /*8260*/  BRA `(.L_x_151) ;  /* 0xffffffc800a47947 */ /* 0x000fea000383ffff */
.L_x_83:
[----:B------:R-:W-:-:S07]  /*8270*/  MOV R0, UR4 ;  /* 0x0000000400007c02 */ /* 0x000fce0008000f00 */
.L_x_152:
[----:B---3--:R3:W4:Y:S02]  /*8280*/  SYNCS.PHASECHK.TRANS64.TRYWAIT P0, [R0+URZ], R2 ;  /* 0x00000002000075a7 */ /* 0x00872400080011ff */
[----:B----4-:R-:W-:Y:S05]  /*8290*/  @!P0 NANOSLEEP.SYNCS 0x989680 ;  /* 0x009896800000895d */ /* 0x010fea0003900000 */
[----:B------:R-:W4:Y:S02]  /*82a0*/  @!P0 SYNCS.PHASECHK.TRANS64 P0, [R0+URZ], R2 ;  /* 0x00000002000085a7 */ /* 0x000f2400080010ff */
[----:B----4-:R-:W-:Y:S05]  /*82b0*/  @!P0 BRA `(.L_x_152) ;  /* 0xfffffffc00f08947 */ /* 0x010fea000383ffff */
[----:B------:R-:W-:Y:S05]  /*82c0*/  BRA `(.L_x_153) ;  /* 0xffffffcc00387947 */ /* 0x000fea000383ffff */
.L_x_84:
[----:B------:R-:W-:-:S07]  /*82d0*/  MOV R0, UR5 ;  /* 0x0000000500007c02 */ /* 0x000fce0008000f00 */
.L_x_154:
[----:B--2---:R2:W3:Y:S02]  /*82e0*/  SYNCS.PHASECHK.TRANS64.TRYWAIT P0, [R0+URZ], R2 ;  /* 0x00000002000075a7 */ /* 0x0044e400080011ff */
[----:B---3--:R-:W-:Y:S05]  /*82f0*/  @!P0 NANOSLEEP.SYNCS 0x989680 ;  /* 0x009896800000895d */ /* 0x008fea0003900000 */
[----:B------:R-:W3:Y:S02]  /*8300*/  @!P0 SYNCS.PHASECHK.TRANS64 P0, [R0+URZ], R2 ;  /* 0x00000002000085a7 */ /* 0x000ee400080010ff */
[----:B---3--:R-:W-:Y:S05]  /*8310*/  @!P0 BRA `(.L_x_154) ;  /* 0xfffffffc00f08947 */ /* 0x008fea000383ffff */
[----:B------:R-:W-:Y:S05]  /*8320*/  BRA `(.L_x_155) ;  /* 0xffffffcc00447947 */ /* 0x000fea000383ffff */
.L_x_86:
[----:B-1----:R1:W2:Y:S02]  /*8330*/  SYNCS.PHASECHK.TRANS64.TRYWAIT P0, [R0+URZ+0x70], R2 ;  /* 0x00007002000075a7 */ /* 0x0022a400080011ff */
[----:B--2---:R-:W-:Y:S05]  /*8340*/  @!P0 NANOSLEEP.SYNCS 0x989680 ;  /* 0x009896800000895d */ /* 0x004fea0003900000 */
[----:B------:R-:W2:Y:S02]  /*8350*/  @!P0 SYNCS.PHASECHK.TRANS64 P0, [R0+URZ+0x70], R2 ;  /* 0x00007002000085a7 */ /* 0x000ea400080010ff */
[----:B--2---:R-:W-:Y:S05]  /*8360*/  @!P0 BRA `(.L_x_86) ;  /* 0xfffffffc00f08947 */ /* 0x004fea000383ffff */
[----:B------:R-:W-:Y:S05]  /*8370*/  BRA `(.L_x_156) ;  /* 0xffffffd000347947 */ /* 0x000fea000383ffff */
.L_x_96:
[----:B-1----:R1:W3:Y:S02]  /*8380*/  SYNCS.PHASECHK.TRANS64.TRYWAIT P1, [R2+URZ+0x30], R0 ;  /* 0x00003000020075a7 */ /* 0x0022e400080211ff */
[----:B---3--:R-:W-:Y:S05]  /*8390*/  @!P1 NANOSLEEP.SYNCS 0x989680 ;  /* 0x009896800000995d */ /* 0x008fea0003900000 */
[----:B------:R-:W3:Y:S02]  /*83a0*/  @!P1 SYNCS.PHASECHK.TRANS64 P1, [R2+URZ+0x30], R0 ;  /* 0x00003000020095a7 */ /* 0x000ee400080210ff */
[----:B---3--:R-:W-:Y:S05]  /*83b0*/  @!P1 BRA `(.L_x_96) ;  /* 0xfffffffc00f09947 */ /* 0x008fea000383ffff */
[----:B------:R-:W-:Y:S05]  /*83c0*/  BRA `(.L_x_95) ;  /* 0xffffffdc00b47947 */ /* 0x000fea000383ffff */
.L_x_98:
[----:B--2---:R2:W3:Y:S02]  /*83d0*/  SYNCS.PHASECHK.TRANS64.TRYWAIT P0, [R71+URZ+0x90], R3 ;  /* 0x00009003470075a7 */ /* 0x0044e400080011ff */
[----:B---3--:R-:W-:Y:S05]  /*83e0*/  @!P0 NANOSLEEP.SYNCS 0x989680 ;  /* 0x009896800000895d */ /* 0x008fea0003900000 */
[----:B------:R-:W3:Y:S02]  /*83f0*/  @!P0 SYNCS.PHASECHK.TRANS64 P0, [R71+URZ+0x90], R3 ;  /* 0x00009003470085a7 */ /* 0x000ee400080010ff */
[----:B---3--:R-:W-:Y:S05]  /*8400*/  @!P0 BRA `(.L_x_98) ;  /* 0xfffffffc00f08947 */ /* 0x008fea000383ffff */
[----:B------:R-:W-:Y:S05]  /*8410*/  BRA `(.L_x_97) ;  /* 0xffffffe0002c7947 */ /* 0x000fea000383ffff */
.L_x_109:
[----:B-1----:R1:W2:Y:S02]  /*8420*/  SYNCS.PHASECHK.TRANS64.TRYWAIT P0, [R2+URZ+0x30], R74 ;  /* 0x0000304a020075a7 */ /* 0x0022a400080011ff */
[----:B--2---:R-:W-:Y:S05]  /*8430*/  @!P0 NANOSLEEP.SYNCS 0x989680 ;  /* 0x009896800000895d */ /* 0x004fea0003900000 */
[----:B------:R-:W2:Y:S02]  /*8440*/  @!P0 SYNCS.PHASECHK.TRANS64 P0, [R2+URZ+0x30], R74 ;  /* 0x0000304a020085a7 */ /* 0x000ea400080010ff */
[----:B--2---:R-:W-:Y:S05]  /*8450*/  @!P0 BRA `(.L_x_109) ;  /* 0xfffffffc00f08947 */ /* 0x004fea000383ffff */
[----:B------:R-:W-:Y:S05]  /*8460*/  BRA `(.L_x_108) ;  /* 0xffffffe800787947 */ /* 0x000fea000383ffff */
        .weak           $__internal_0_$__cuda_sm10x_tcgen05_guardrail_trap_col_being_dealloced_not_returned_by_alloc
        .type           $__internal_0_$__cuda_sm10x_tcgen05_guardrail_trap_col_being_dealloced_not_returned_by_alloc,@function
        .size           $__internal_0_$__cuda_sm10x_tcgen05_guardrail_trap_col_being_dealloced_not_returned_by_alloc,($__internal_1_$__cuda_sm10x_tcgen05_guardrail_trap_phase_invalid_during_alloc - $__internal_0_$__cuda_sm10x_tcgen05_guardrail_trap_col_being_dealloced_not_returned_by_alloc)
$__internal_0_$__cuda_sm10x_tcgen05_guardrail_trap_col_being_dealloced_not_returned_by_alloc:
[----:B------:R-:W-:Y:S05]  /*8470*/  BPT.TRAP 0x1 ;  /* 0x000000040000795c */ /* 0x000fea0000300000 */
[----:B------:R-:W-:-:S04]  /*8480*/  HFMA2 R3, -RZ, RZ, 0, 0 ;  /* 0x00000000ff037431 */ /* 0x000fc800000001ff */
[----:B------:R-:W-:Y:S05]  /*8490*/  RET.REL.NODEC R2 `(_ZN7cutlass13device_kernelINS_4gemm6kernel13GemmUniversalIN4cute5tupleIJiiiiEEENS1_10collective13CollectiveMmaINS1_35MainloopSm100TmaUmmaWarpSpecializedILi3ELi2ELi4ENS5_IJNS4_1CILi2EEENSA_ILi1EEESC_EEEEENS5_IJNSA_ILi64EEESF_SF_EEENS_10tfloat32_tENS5_IJlSC_lEEESH_SI_NS4_8TiledMMAINS4_8MMA_AtomIJNS4_17SM100_MMA_TF32_SSISH_SH_fLi64ELi64ELNS4_4UMMA5MajorE0ELSN_0ELNSM_7ScaleInE0ELSO_0EEEEEENS4_6LayoutINS5_IJSC_SC_SC_EEENS5_IJNSA_ILi0EEEST_ST_EEEEENS5_IJNS4_10UnderscoreESW_SW_EEEEENS4_13SM90_TMA_LOADENS4_14ComposedLayoutINS4_7SwizzleILi3ELi4ELi3EEENS4_18smem_ptr_flag_bitsILi32EEENSR_INS5_IJNSA_ILi8EEENSA_ILi32EEEEEENS5_IJS16_SC_EEEEEEEvNS4_8identityENS4_23SM90_TMA_LOAD_MULTICASTES1A_vS1B_EENS_8epilogue10collective18CollectiveEpilogueINS1E_23Sm100TmaWarpSpecializedILi3ELi2ELi16ELb1ELb0EEEJSG_NS5_IJNSR_ISF_SC_EENSR_IS16_SC_EEEEESH_SI_SH_SI_NS1E_6fusion15FusionCallbacksIS1I_NS1M_17LinearCombinationISH_fSH_fLNS_15FloatRoundStyleE2EEESG_S1L_JEEENS4_5SM1004TMEM4LOAD26SM100_TMEM_LOAD_16dp128b8xESZ_S1A_NS4_17SM75_U32x4_LDSM_NENS4_14SM90_TMA_STOREES1A_NS4_17SM90_U32x4_STSM_NENS4_39AutoVectorizingCopyWithAssumedAlignmentILi128EEEEEEvvEEEEvNT_6ParamsE) ;  /* 0xffffff7802d87950 */ /* 0x000fea0003c3ffff */
        .weak           $__internal_1_$__cuda_sm10x_tcgen05_guardrail_trap_phase_invalid_during_alloc
        .type           $__internal_1_$__cuda_sm10x_tcgen05_guardrail_trap_phase_invalid_during_alloc,@function
        .size           $__internal_1_$__cuda_sm10x_tcgen05_guardrail_trap_phase_invalid_during_alloc,($__internal_2_$__cuda_sm10x_tcgen05_guardrail_trap_unallocated_columns_being_dealloced - $__internal_1_$__cuda_sm10x_tcgen05_guardrail_trap_phase_invalid_during_alloc)
$__internal_1_$__cuda_sm10x_tcgen05_guardrail_trap_phase_invalid_during_alloc:
[----:B------:R-:W-:Y:S05]  /*84a0*/  BPT.TRAP 0x1 ;  /* 0x000000040000795c */ /* 0x000fea0000300000 */
[----:B------:R-:W-:-:S04]  /*84b0*/  MOV R5, 0x0 ;  /* 0x0000000000057802 */ /* 0x000fc80000000f00 */
[----:B------:R-:W-:Y:S05]  /*84c0*/  RET.REL.NODEC R4 `(_ZN7cutlass13device_kernelINS_4gemm6kernel13GemmUniversalIN4cute5tupleIJiiiiEEENS1_10collective13CollectiveMmaINS1_35MainloopSm100TmaUmmaWarpSpecializedILi3ELi2ELi4ENS5_IJNS4_1CILi2EEENSA_ILi1EEESC_EEEEENS5_IJNSA_ILi64EEESF_SF_EEENS_10tfloat32_tENS5_IJlSC_lEEESH_SI_NS4_8TiledMMAINS4_8MMA_AtomIJNS4_17SM100_MMA_TF32_SSISH_SH_fLi64ELi64ELNS4_4UMMA5MajorE0ELSN_0ELNSM_7ScaleInE0ELSO_0EEEEEENS4_6LayoutINS5_IJSC_SC_SC_EEENS5_IJNSA_ILi0EEEST_ST_EEEEENS5_IJNS4_10UnderscoreESW_SW_EEEEENS4_13SM90_TMA_LOADENS4_14ComposedLayoutINS4_7SwizzleILi3ELi4ELi3EEENS4_18smem_ptr_flag_bitsILi32EEENSR_INS5_IJNSA_ILi8EEENSA_ILi32EEEEEENS5_IJS16_SC_EEEEEEEvNS4_8identityENS4_23SM90_TMA_LOAD_MULTICASTES1A_vS1B_EENS_8epilogue10collective18CollectiveEpilogueINS1E_23Sm100TmaWarpSpecializedILi3ELi2ELi16ELb1ELb0EEEJSG_NS5_IJNSR_ISF_SC_EENSR_IS16_SC_EEEEESH_SI_SH_SI_NS1E_6fusion15FusionCallbacksIS1I_NS1M_17LinearCombinationISH_fSH_fLNS_15FloatRoundStyleE2EEESG_S1L_JEEENS4_5SM1004TMEM4LOAD26SM100_TMEM_LOAD_16dp128b8xESZ_S1A_NS4_17SM75_U32x4_LDSM_NENS4_14SM90_TMA_STOREES1A_NS4_17SM90_U32x4_STSM_NENS4_39AutoVectorizingCopyWithAssumedAlignmentILi128EEEEEEvvEEEEvNT_6ParamsE) ;  /* 0xffffff7804cc7950 */ /* 0x000fea0003c3ffff */
        .weak           $__internal_2_$__cuda_sm10x_tcgen05_guardrail_trap_unallocated_columns_being_dealloced
        .type           $__internal_2_$__cuda_sm10x_tcgen05_guardrail_trap_unallocated_columns_being_dealloced,@function
        .size           $__internal_2_$__cuda_sm10x_tcgen05_guardrail_trap_unallocated_columns_being_dealloced,(.L_x_158 - $__internal_2_$__cuda_sm10x_tcgen05_guardrail_trap_unallocated_columns_being_dealloced)
$__internal_2_$__cuda_sm10x_tcgen05_guardrail_trap_unallocated_columns_being_dealloced:
[----:B------:R-:W-:Y:S05]  /*84d0*/  BPT.TRAP 0x1 ;  /* 0x000000040000795c */ /* 0x000fea0000300000 */
[----:B------:R-:W-:-:S04]  /*84e0*/  HFMA2 R3, -RZ, RZ, 0, 0 ;  /* 0x00000000ff037431 */ /* 0x000fc800000001ff */
[----:B------:R-:W-:Y:S05]  /*84f0*/  RET.REL.NODEC R2 `(_ZN7cutlass13device_kernelINS_4gemm6kernel13GemmUniversalIN4cute5tupleIJiiiiEEENS1_10collective13CollectiveMmaINS1_35MainloopSm100TmaUmmaWarpSpecializedILi3ELi2ELi4ENS5_IJNS4_1CILi2EEENSA_ILi1EEESC_EEEEENS5_IJNSA_ILi64EEESF_SF_EEENS_10tfloat32_tENS5_IJlSC_lEEESH_SI_NS4_8TiledMMAINS4_8MMA_AtomIJNS4_17SM100_MMA_TF32_SSISH_SH_fLi64ELi64ELNS4_4UMMA5MajorE0ELSN_0ELNSM_7ScaleInE0ELSO_0EEEEEENS4_6LayoutINS5_IJSC_SC_SC_EEENS5_IJNSA_ILi0EEEST_ST_EEEEENS5_IJNS4_10UnderscoreESW_SW_EEEEENS4_13SM90_TMA_LOADENS4_14ComposedLayoutINS4_7SwizzleILi3ELi4ELi3EEENS4_18smem_ptr_flag_bitsILi32EEENSR_INS5_IJNSA_ILi8EEENSA_ILi32EEEEEENS5_IJS16_SC_EEEEEEEvNS4_8identityENS4_23SM90_TMA_LOAD_MULTICASTES1A_vS1B_EENS_8epilogue10collective18CollectiveEpilogueINS1E_23Sm100TmaWarpSpecializedILi3ELi2ELi16ELb1ELb0EEEJSG_NS5_IJNSR_ISF_SC_EENSR_IS16_SC_EEEEESH_SI_SH_SI_NS1E_6fusion15FusionCallbacksIS1I_NS1M_17LinearCombinationISH_fSH_fLNS_15FloatRoundStyleE2EEESG_S1L_JEEENS4_5SM1004TMEM4LOAD26SM100_TMEM_LOAD_16dp128b8xESZ_S1A_NS4_17SM75_U32x4_LDSM_NENS4_14SM90_TMA_STOREES1A_NS4_17SM90_U32x4_STSM_NENS4_39AutoVectorizingCopyWithAssumedAlignmentILi128EEEEEEvvEEEEvNT_6ParamsE) ;  /* 0xffffff7802c07950 */ /* 0x000fea0003c3ffff */
.L_x_157:
[----:B------:R-:W-:-:S00]  /*8500*/  BRA `(.L_x_157) ;  /* 0xfffffffc00fc7947 */ /* 0x000fc0000383ffff */
[----:B------:R-:W-:-:S00]  /*8510*/  NOP ;  /* 0x0000000000007918 */ /* 0x000fc00000000000 */
        /* <DEDUP_REMOVED lines=14> */
.L_x_158:


//--------------------- .nv.global.init           --------------------------
	.section	.nv.global.init,"aw",@progbits
.nv.global.init:
	.type		$str$27,@object
	.size		$str$27,($str$28 - $str$27)
$str$27:
        /*0000*/ 	.byte	0x28, 0x61, 0x64, 0x64, 0x72, 0x65, 0x73, 0x73, 0x20, 0x26, 0x20, 0x6d, 0x61, 0x73, 0x6b, 0x29
        /*0010*/ 	.byte	0x20, 0x3d, 0x3d, 0x20, 0x30, 0x00
	.type		$str$28,@object
	.size		$str$28,($str$26 - $str$28)
$str$28:
        /*0016*/ 	.byte	0x2f, 0x74, 0x6d, 0x70, 0x2f, 0x63, 0x75, 0x74, 0x6c, 0x61, 0x73, 0x73, 0x5f, 0x73, 0x77, 0x65
        /*0026*/ 	.byte	0x65, 0x70, 0x5f, 0x73, 0x72, 0x63, 0x2f, 0x69, 0x6e, 0x63, 0x6c, 0x75, 0x64, 0x65, 0x2f, 0x63
        /*0036*/ 	.byte	0x75, 0x74, 0x65, 0x2f, 0x70, 0x6f, 0x69, 0x6e, 0x74, 0x65, 0x72, 0x5f, 0x66, 0x6c, 0x61, 0x67
        /*0046*/ 	.byte	0x67, 0x65, 0x64, 0x2e, 0x68, 0x70, 0x70, 0x00
	.type		$str$26,@object
	.size		$str$26,($str$25 - $str$26)
$str$26:
        /*004e*/ 	.byte	0x2f, 0x74, 0x6d, 0x70, 0x2f, 0x63, 0x75, 0x74, 0x6c, 0x61, 0x73, 0x73, 0x5f, 0x73, 0x77, 0x65
        /*005e*/ 	.byte	0x65, 0x70, 0x5f, 0x73, 0x72, 0x63, 0x2f, 0x69, 0x6e, 0x63, 0x6c, 0x75, 0x64, 0x65, 0x2f, 0x63
        /*006e*/ 	.byte	0x75, 0x74, 0x65, 0x2f, 0x61, 0x74, 0x6f, 0x6d, 0x2f, 0x63, 0x6f, 0x70, 0x79, 0x5f, 0x74, 0x72
        /*007e*/ 	.byte	0x61, 0x69, 0x74, 0x73, 0x5f, 0x73, 0x6d, 0x31, 0x30, 0x30, 0x2e, 0x68, 0x70, 0x70, 0x00
	.type		$str$25,@object
	.size		$str$25,(__unnamed_1 - $str$25)
$str$25:
        /*008d*/ 	.byte	0x28, 0x28, 0x75, 0x69, 0x6e, 0x74, 0x33, 0x32, 0x5f, 0x74, 0x28, 0x74, 0x68, 0x72, 0x65, 0x61
        /*009d*/ 	.byte	0x64, 0x49, 0x64, 0x78, 0x2e, 0x78, 0x29, 0x20, 0x2f, 0x20, 0x33, 0x32, 0x29, 0x20, 0x25, 0x20
        /*00ad*/ 	.byte	0x34, 0x29, 0x20, 0x3d, 0x3d, 0x20, 0x28, 0x28, 0x28, 0x74, 0x6d, 0x65, 0x6d, 0x5f, 0x61, 0x64
        /*00bd*/ 	.byte	0x64, 0x72, 0x20, 0x3e, 0x3e, 0x20, 0x31, 0x36, 0x29, 0x20, 0x2f, 0x20, 0x33, 0x32, 0x29, 0x20
        /*00cd*/ 	.byte	0x25, 0x20, 0x34, 0x29, 0x00
	.type		__unnamed_1,@object
	.size		__unnamed_1,(__unnamed_2 - __unnamed_1)
__unnamed_1:
        /*00d2*/ 	.byte	0x61, 0x75, 0x74, 0x6f, 0x20, 0x63, 0x75, 0x74, 0x65, 0x3a, 0x3a, 0x61, 0x73, 0x5f, 0x70, 0x6f
        /* <DEDUP_REMOVED lines=24> */
        /*0262*/ 	.byte	0x30, 0x34, 0x38, 0x3e, 0x3e, 0x3e, 0x3e, 0x5d, 0x00
	.type		__unnamed_2,@object
	.size		__unnamed_2,(.L_2 - __unnamed_2)
__unnamed_2:
        /* <DEDUP_REMOVED lines=45> */
        /*053b*/ 	.byte	0x3e, 0x3e, 0x3e, 0x5d, 0x00
.L_2:


//--------------------- .nv.shared._ZN7cutlass13device_kernelINS_4gemm6kernel13GemmUniversalIN4cute5tupleIJiiiiEEENS1_10collective13CollectiveMmaINS1_35MainloopSm100TmaUmmaWarpSpecializedILi3ELi2ELi4ENS5_IJNS4_1CILi2EEENSA_ILi1EEESC_EEEEENS5_IJNSA_ILi64EEESF_SF_EEENS_10tfloat32_tENS5_IJlSC_lEEESH_SI_NS4_8TiledMMAINS4_8MMA_AtomIJNS4_17SM100_MMA_TF32_SSISH_SH_fLi64ELi64ELNS4_4UMMA5MajorE0ELSN_0ELNSM_7ScaleInE0ELSO_0EEEEEENS4_6LayoutINS5_IJSC_SC_SC_EEENS5_IJNSA_ILi0EEEST_ST_EEEEENS5_IJNS4_10UnderscoreESW_SW_EEEEENS4_13SM90_TMA_LOADENS4_14ComposedLayoutINS4_7SwizzleILi3ELi4ELi3EEENS4_18smem_ptr_flag_bitsILi32EEENSR_INS5_IJNSA_ILi8EEENSA_ILi32EEEEEENS5_IJS16_SC_EEEEEEEvNS4_8identityENS4_23SM90_TMA_LOAD_MULTICASTES1A_vS1B_EENS_8epilogue10collective18CollectiveEpilogueINS1E_23Sm100TmaWarpSpecializedILi3ELi2ELi16ELb1ELb0EEEJSG_NS5_IJNSR_ISF_SC_EENSR_IS16_SC_EEEEESH_SI_SH_SI_NS1E_6fusion15FusionCallbacksIS1I_NS1M_17LinearCombinationISH_fSH_fLNS_15FloatRoundStyleE2EEESG_S1L_JEEENS4_5SM1004TMEM4LOAD26SM100_TMEM_LOAD_16dp128b8xESZ_S1A_NS4_17SM75_U32x4_LDSM_NENS4_14SM90_TMA_STOREES1A_NS4_17SM90_U32x4_STSM_NENS4_39AutoVectorizingCopyWithAssumedAlignmentILi128EEEEEEvvEEEEvNT_6ParamsE --------------------------
	.section	.nv.shared._ZN7cutlass13device_kernelINS_4gemm6kernel13GemmUniversalIN4cute5tupleIJiiiiEEENS1_10collective13CollectiveMmaINS1_35MainloopSm100TmaUmmaWarpSpecializedILi3ELi2ELi4ENS5_IJNS4_1CILi2EEENSA_ILi1EEESC_EEEEENS5_IJNSA_ILi64EEESF_SF_EEENS_10tfloat32_tENS5_IJlSC_lEEESH_SI_NS4_8TiledMMAINS4_8MMA_AtomIJNS4_17SM100_MMA_TF32_SSISH_SH_fLi64ELi64ELNS4_4UMMA5MajorE0ELSN_0ELNSM_7ScaleInE0ELSO_0EEEEEENS4_6LayoutINS5_IJSC_SC_SC_EEENS5_IJNSA_ILi0EEEST_ST_EEEEENS5_IJNS4_10UnderscoreESW_SW_EEEEENS4_13SM90_TMA_LOADENS4_14ComposedLayoutINS4_7SwizzleILi3ELi4ELi3EEENS4_18smem_ptr_flag_bitsILi32EEENSR_INS5_IJNSA_ILi8EEENSA_ILi32EEEEEENS5_IJS16_SC_EEEEEEEvNS4_8identityENS4_23SM90_TMA_LOAD_MULTICASTES1A_vS1B_EENS_8epilogue10collective18CollectiveEpilogueINS1E_23Sm100TmaWarpSpecializedILi3ELi2ELi16ELb1ELb0EEEJSG_NS5_IJNSR_ISF_SC_EENSR_IS16_SC_EEEEESH_SI_SH_SI_NS1E_6fusion15FusionCallbacksIS1I_NS1M_17LinearCombinationISH_fSH_fLNS_15FloatRoundStyleE2EEESG_S1L_JEEENS4_5SM1004TMEM4LOAD26SM100_TMEM_LOAD_16dp128b8xESZ_S1A_NS4_17SM75_U32x4_LDSM_NENS4_14SM90_TMA_STOREES1A_NS4_17SM90_U32x4_STSM_NENS4_39AutoVectorizingCopyWithAssumedAlignmentILi128EEEEEEvvEEEEvNT_6ParamsE,"aw",@nobits
	.sectionflags	@""
	.align	16
	.zero		1024


//--------------------- .nv.shared.reserved.0     --------------------------
	.section	.nv.shared.reserved.0,"aw",@nobits
	.weak		__nv_reservedSMEM_offset_0_alias
	.size		__nv_reservedSMEM_offset_0_alias, 0, 64
	.other		__nv_reservedSMEM_offset_0_alias,@"STO_CUDA_RESERVED_SHARED STV_DEFAULT"
__nv_reservedSMEM_offset_0_alias:
	.zero		0
.nv.shared.reserved.0:
	.zero		64
	.weak		__nv_reservedSMEM_tcgen05_partition
	.type		__nv_reservedSMEM_tcgen05_partition,@object
	.size		__nv_reservedSMEM_tcgen05_partition,(.L_0 - __nv_reservedSMEM_tcgen05_partition)
__nv_reservedSMEM_tcgen05_partition:
	.zero		32
.L_0:


//--------------------- .nv.global                --------------------------
	.section	.nv.global,"aw",@nobits
.nv.global:
	.type		_ZN40_INTERNAL_b2ab5b51_4_k_cu_3b35adf3_109064cute1_E,@object
	.size		_ZN40_INTERNAL_b2ab5b51_4_k_cu_3b35adf3_109064cute1_E,(_ZN40_INTERNAL_b2ab5b51_4_k_cu_3b35adf3_109064cuda3std3__45__cpo6cbeginE - _ZN40_INTERNAL_b2ab5b51_4_k_cu_3b35adf3_109064cute1_E)
_ZN40_INTERNAL_b2ab5b51_4_k_cu_3b35adf3_109064cute1_E:
	.zero		1
	.type		_ZN40_INTERNAL_b2ab5b51_4_k_cu_3b35adf3_109064cuda3std3__45__cpo6cbeginE,@object
	.size		_ZN40_INTERNAL_b2ab5b51_4_k_cu_3b35adf3_109064cuda3std3__45__cpo6cbeginE,(_ZN40_INTERNAL_b2ab5b51_4_k_cu_3b35adf3_109064cuda3std3__48in_placeE - _ZN40_INTERNAL_b2ab5b51_4_k_cu_3b35adf3_109064cuda3std3__45__cpo6cbeginE)
_ZN40_INTERNAL_b2ab5b51_4_k_cu_3b35adf3_109064cuda3std3__45__cpo6cbeginE:
	.zero		1
	.type		_ZN40_INTERNAL_b2ab5b51_4_k_cu_3b35adf3_109064cuda3std3__48in_placeE,@object
	.size		_ZN40_INTERNAL_b2ab5b51_4_k_cu_3b35adf3_109064cuda3std3__48in_placeE,(_ZN40_INTERNAL_b2ab5b51_4_k_cu_3b35adf3_109064cuda3std6ranges3__45__cpo9iter_moveE - _ZN40_INTERNAL_b2ab5b51_4_k_cu_3b35adf3_109064cuda3std3__48in_placeE)
_ZN40_INTERNAL_b2ab5b51_4_k_cu_3b35adf3_109064cuda3std3__48in_placeE:
	.zero		1
	.type		_ZN40_INTERNAL_b2ab5b51_4_k_cu_3b35adf3_109064cuda3std6ranges3__45__cpo9iter_moveE,@object
	.size		_ZN40_INTERNAL_b2ab5b51_4_k_cu_3b35adf3_109064cuda3std6ranges3__45__cpo9iter_moveE,(_ZN40_INTERNAL_b2ab5b51_4_k_cu_3b35adf3_109064cuda3std3__45__cpo5beginE - _ZN40_INTERNAL_b2ab5b51_4_k_cu_3b35adf3_109064cuda3std6ranges3__45__cpo9iter_moveE)
_ZN40_INTERNAL_b2ab5b51_4_k_cu_3b35adf3_109064cuda3std6ranges3__45__cpo9iter_moveE:
	.zero		1
	.type		_ZN40_INTERNAL_b2ab5b51_4_k_cu_3b35adf3_109064cuda3std3__45__cpo5beginE,@object
	.size		_ZN40_INTERNAL_b2ab5b51_4_k_cu_3b35adf3_109064cuda3std3__45__cpo5beginE,(_ZN40_INTERNAL_b2ab5b51_4_k_cu_3b35adf3_109064cuda3std3__442_GLOBAL__N__b2ab5b51_4_k_cu_3b35adf3_109066ignoreE - _ZN40_INTERNAL_b2ab5b51_4_k_cu_3b35adf3_109064cuda3std3__45__cpo5beginE)
_ZN40_INTERNAL_b2ab5b51_4_k_cu_3b35adf3_109064cuda3std3__45__cpo5beginE:
	.zero		1
	.type		_ZN40_INTERNAL_b2ab5b51_4_k_cu_3b35adf3_109064cuda3std3__442_GLOBAL__N__b2ab5b51_4_k_cu_3b35adf3_109066ignoreE,@object
	.size		_ZN40_INTERNAL_b2ab5b51_4_k_cu_3b35adf3_109064cuda3std3__442_GLOBAL__N__b2ab5b51_4_k_cu_3b35adf3_109066ignoreE,(_ZN40_INTERNAL_b2ab5b51_4_k_cu_3b35adf3_109064cute7productE - _ZN40_INTERNAL_b2ab5b51_4_k_cu_3b35adf3_109064cuda3std3__442_GLOBAL__N__b2ab5b51_4_k_cu_3b35adf3_109066ignoreE)
_ZN40_INTERNAL_b2ab5b51_4_k_cu_3b35adf3_109064cuda3std3__442_GLOBAL__N__b2ab5b51_4_k_cu_3b35adf3_109066ignoreE:
	.zero		1
	.type		_ZN40_INTERNAL_b2ab5b51_4_k_cu_3b35adf3_109064cute7productE,@object
	.size		_ZN40_INTERNAL_b2ab5b51_4_k_cu_3b35adf3_109064cute7productE,(_ZN40_INTERNAL_b2ab5b51_4_k_cu_3b35adf3_109064cuda3std3__45__cpo3endE - _ZN40_INTERNAL_b2ab5b51_4_k_cu_3b35adf3_109064cute7productE)
_ZN40_INTERNAL_b2ab5b51_4_k_cu_3b35adf3_109064cute7productE:
	.zero		1
	.type		_ZN40_INTERNAL_b2ab5b51_4_k_cu_3b35adf3_109064cuda3std3__45__cpo3endE,@object
	.size		_ZN40_INTERNAL_b2ab5b51_4_k_cu_3b35adf3_109064cuda3std3__45__cpo3endE,(_ZN40_INTERNAL_b2ab5b51_4_k_cu_3b35adf3_109064cuda3std3__419piecewise_constructE - _ZN40_INTERNAL_b2ab5b51_4_k_cu_3b35adf3_109064cuda3std3__45__cpo3endE)
_ZN40_INTERNAL_b2ab5b51_4_k_cu_3b35adf3_109064cuda3std3__45__cpo3endE:
	.zero		1
	.type		_ZN40_INTERNAL_b2ab5b51_4_k_cu_3b35adf3_109064cuda3std3__419piecewise_constructE,@object
	.size		_ZN40_INTERNAL_b2ab5b51_4_k_cu_3b35adf3_109064cuda3std3__419piecewise_constructE,(_ZN40_INTERNAL_b2ab5b51_4_k_cu_3b35adf3_109064cuda3std3__45__cpo4cendE - _ZN40_INTERNAL_b2ab5b51_4_k_cu_3b35adf3_109064cuda3std3__419piecewise_constructE)
_ZN40_INTERNAL_b2ab5b51_4_k_cu_3b35adf3_109064cuda3std3__419piecewise_constructE:
	.zero		1
	.type		_ZN40_INTERNAL_b2ab5b51_4_k_cu_3b35adf3_109064cuda3std3__45__cpo4cendE,@object
	.size		_ZN40_INTERNAL_b2ab5b51_4_k_cu_3b35adf3_109064cuda3std3__45__cpo4cendE,(_ZN40_INTERNAL_b2ab5b51_4_k_cu_3b35adf3_109064cuda3std6ranges3__45__cpo4swapE - _ZN40_INTERNAL_b2ab5b51_4_k_cu_3b35adf3_109064cuda3std3__45__cpo4cendE)
_ZN40_INTERNAL_b2ab5b51_4_k_cu_3b35adf3_109064cuda3std3__45__cpo4cendE:
	.zero		1
	.type		_ZN40_INTERNAL_b2ab5b51_4_k_cu_3b35adf3_109064cuda3std6ranges3__45__cpo4swapE,@object
	.size		_ZN40_INTERNAL_b2ab5b51_4_k_cu_3b35adf3_109064cuda3std6ranges3__45__cpo4swapE,(.L_10 - _ZN40_INTERNAL_b2ab5b51_4_k_cu_3b35adf3_109064cuda3std6ranges3__45__cpo4swapE)
_ZN40_INTERNAL_b2ab5b51_4_k_cu_3b35adf3_109064cuda3std6ranges3__45__cpo4swapE:
	.zero		1
.L_10:


//--------------------- .nv.constant0._ZN7cutlass13device_kernelINS_4gemm6kernel13GemmUniversalIN4cute5tupleIJiiiiEEENS1_10collective13CollectiveMmaINS1_35MainloopSm100TmaUmmaWarpSpecializedILi3ELi2ELi4ENS5_IJNS4_1CILi2EEENSA_ILi1EEESC_EEEEENS5_IJNSA_ILi64EEESF_SF_EEENS_10tfloat32_tENS5_IJlSC_lEEESH_SI_NS4_8TiledMMAINS4_8MMA_AtomIJNS4_17SM100_MMA_TF32_SSISH_SH_fLi64ELi64ELNS4_4UMMA5MajorE0ELSN_0ELNSM_7ScaleInE0ELSO_0EEEEEENS4_6LayoutINS5_IJSC_SC_SC_EEENS5_IJNSA_ILi0EEEST_ST_EEEEENS5_IJNS4_10UnderscoreESW_SW_EEEEENS4_13SM90_TMA_LOADENS4_14ComposedLayoutINS4_7SwizzleILi3ELi4ELi3EEENS4_18smem_ptr_flag_bitsILi32EEENSR_INS5_IJNSA_ILi8EEENSA_ILi32EEEEEENS5_IJS16_SC_EEEEEEEvNS4_8identityENS4_23SM90_TMA_LOAD_MULTICASTES1A_vS1B_EENS_8epilogue10collective18CollectiveEpilogueINS1E_23Sm100TmaWarpSpecializedILi3ELi2ELi16ELb1ELb0EEEJSG_NS5_IJNSR_ISF_SC_EENSR_IS16_SC_EEEEESH_SI_SH_SI_NS1E_6fusion15FusionCallbacksIS1I_NS1M_17LinearCombinationISH_fSH_fLNS_15FloatRoundStyleE2EEESG_S1L_JEEENS4_5SM1004TMEM4LOAD26SM100_TMEM_LOAD_16dp128b8xESZ_S1A_NS4_17SM75_U32x4_LDSM_NENS4_14SM90_TMA_STOREES1A_NS4_17SM90_U32x4_STSM_NENS4_39AutoVectorizingCopyWithAssumedAlignmentILi128EEEEEEvvEEEEvNT_6ParamsE --------------------------
	.section	.nv.constant0._ZN7cutlass13device_kernelINS_4gemm6kernel13GemmUniversalIN4cute5tupleIJiiiiEEENS1_10collective13CollectiveMmaINS1_35MainloopSm100TmaUmmaWarpSpecializedILi3ELi2ELi4ENS5_IJNS4_1CILi2EEENSA_ILi1EEESC_EEEEENS5_IJNSA_ILi64EEESF_SF_EEENS_10tfloat32_tENS5_IJlSC_lEEESH_SI_NS4_8TiledMMAINS4_8MMA_AtomIJNS4_17SM100_MMA_TF32_SSISH_SH_fLi64ELi64ELNS4_4UMMA5MajorE0ELSN_0ELNSM_7ScaleInE0ELSO_0EEEEEENS4_6LayoutINS5_IJSC_SC_SC_EEENS5_IJNSA_ILi0EEEST_ST_EEEEENS5_IJNS4_10UnderscoreESW_SW_EEEEENS4_13SM90_TMA_LOADENS4_14ComposedLayoutINS4_7SwizzleILi3ELi4ELi3EEENS4_18smem_ptr_flag_bitsILi32EEENSR_INS5_IJNSA_ILi8EEENSA_ILi32EEEEEENS5_IJS16_SC_EEEEEEEvNS4_8identityENS4_23SM90_TMA_LOAD_MULTICASTES1A_vS1B_EENS_8epilogue10collective18CollectiveEpilogueINS1E_23Sm100TmaWarpSpecializedILi3ELi2ELi16ELb1ELb0EEEJSG_NS5_IJNSR_ISF_SC_EENSR_IS16_SC_EEEEESH_SI_SH_SI_NS1E_6fusion15FusionCallbacksIS1I_NS1M_17LinearCombinationISH_fSH_fLNS_15FloatRoundStyleE2EEESG_S1L_JEEENS4_5SM1004TMEM4LOAD26SM100_TMEM_LOAD_16dp128b8xESZ_S1A_NS4_17SM75_U32x4_LDSM_NENS4_14SM90_TMA_STOREES1A_NS4_17SM90_U32x4_STSM_NENS4_39AutoVectorizingCopyWithAssumedAlignmentILi128EEEEEEvvEEEEvNT_6ParamsE,"a",@progbits
	.sectionflags	@""
	.align	4
.nv.constant0._ZN7cutlass13device_kernelINS_4gemm6kernel13GemmUniversalIN4cute5tupleIJiiiiEEENS1_10collective13CollectiveMmaINS1_35MainloopSm100TmaUmmaWarpSpecializedILi3ELi2ELi4ENS5_IJNS4_1CILi2EEENSA_ILi1EEESC_EEEEENS5_IJNSA_ILi64EEESF_SF_EEENS_10tfloat32_tENS5_IJlSC_lEEESH_SI_NS4_8TiledMMAINS4_8MMA_AtomIJNS4_17SM100_MMA_TF32_SSISH_SH_fLi64ELi64ELNS4_4UMMA5MajorE0ELSN_0ELNSM_7ScaleInE0ELSO_0EEEEEENS4_6LayoutINS5_IJSC_SC_SC_EEENS5_IJNSA_ILi0EEEST_ST_EEEEENS5_IJNS4_10UnderscoreESW_SW_EEEEENS4_13SM90_TMA_LOADENS4_14ComposedLayoutINS4_7SwizzleILi3ELi4ELi3EEENS4_18smem_ptr_flag_bitsILi32EEENSR_INS5_IJNSA_ILi8EEENSA_ILi32EEEEEENS5_IJS16_SC_EEEEEEEvNS4_8identityENS4_23SM90_TMA_LOAD_MULTICASTES1A_vS1B_EENS_8epilogue10collective18CollectiveEpilogueINS1E_23Sm100TmaWarpSpecializedILi3ELi2ELi16ELb1ELb0EEEJSG_NS5_IJNSR_ISF_SC_EENSR_IS16_SC_EEEEESH_SI_SH_SI_NS1E_6fusion15FusionCallbacksIS1I_NS1M_17LinearCombinationISH_fSH_fLNS_15FloatRoundStyleE2EEESG_S1L_JEEENS4_5SM1004TMEM4LOAD26SM100_TMEM_LOAD_16dp128b8xESZ_S1A_NS4_17SM75_U32x4_LDSM_NENS4_14SM90_TMA_STOREES1A_NS4_17SM90_U32x4_STSM_NENS4_39AutoVectorizingCopyWithAssumedAlignmentILi128EEEEEEvvEEEEvNT_6ParamsE:
	.zero		2944


//--------------------- SYMBOLS --------------------------

	.type		.nv.reservedSmem.offset0,@object
	.size		.nv.reservedSmem.offset0,0x4
	.type		.nv.reservedSmem.cap,@object
	.size		.nv.reservedSmem.cap,0x4
	.type		__assertfail,@function
